//
// Generated by NVIDIA NVVM Compiler
//
// Compiler Build ID: CL-36424714
// Cuda compilation tools, release 13.0, V13.0.88
// Based on NVVM 20.0.0
//

.version 9.0
.target sm_100
.address_size 64

	// .globl	_Z25__many_updates_gpu_kernelPfS_i
.global .align 4 .b8 precalc_xorwow_matrix[102400];
.global .align 4 .b8 precalc_xorwow_offset_matrix[102400];
.global .align 4 .b8 mrg32k3aM1[2304];
.global .align 4 .b8 mrg32k3aM2[2304];
.global .align 4 .b8 mrg32k3aM1SubSeq[2016];
.global .align 4 .b8 mrg32k3aM2SubSeq[2016];
.global .align 4 .b8 mrg32k3aM1Seq[2304];
.global .align 4 .b8 mrg32k3aM2Seq[2304];
.const .align 8 .b8 __cr_lgamma_table[72];

.visible .entry _Z25__many_updates_gpu_kernelPfS_i(
	.param .u64 .ptr .align 1 _Z25__many_updates_gpu_kernelPfS_i_param_0,
	.param .u64 .ptr .align 1 _Z25__many_updates_gpu_kernelPfS_i_param_1,
	.param .u32 _Z25__many_updates_gpu_kernelPfS_i_param_2
)
{
	.reg .pred 	%p<10>;
	.reg .b32 	%r<19>;
	.reg .b32 	%f<67>;
	.reg .b64 	%rd<22>;

	ld.param.u64 	%rd9, [_Z25__many_updates_gpu_kernelPfS_i_param_0];
	ld.param.u64 	%rd10, [_Z25__many_updates_gpu_kernelPfS_i_param_1];
	ld.param.u32 	%r12, [_Z25__many_updates_gpu_kernelPfS_i_param_2];
	cvta.to.global.u64 	%rd1, %rd9;
	cvta.to.global.u64 	%rd2, %rd10;
	setp.lt.s32 	%p1, %r12, 1;
	@%p1 bra 	$L__BB0_12;
	and.b32  	%r1, %r12, 7;
	setp.lt.u32 	%p2, %r12, 8;
	mov.b32 	%r17, 0;
	@%p2 bra 	$L__BB0_4;
	and.b32  	%r17, %r12, 2147483640;
	ld.global.f32 	%f66, [%rd2];
	neg.s32 	%r15, %r17;
	add.s64 	%rd21, %rd1, 16;
	add.s64 	%rd20, %rd2, 16;
$L__BB0_3:
	.pragma "nounroll";
	ld.global.f32 	%f4, [%rd21+-16];
	add.f32 	%f5, %f4, 0f42C80000;
	mul.f32 	%f6, %f66, %f5;
	div.rn.f32 	%f7, %f6, 0f42C80000;
	st.global.f32 	[%rd20+-12], %f7;
	ld.global.f32 	%f8, [%rd21+-12];
	add.f32 	%f9, %f8, 0f42C80000;
	mul.f32 	%f10, %f7, %f9;
	div.rn.f32 	%f11, %f10, 0f42C80000;
	st.global.f32 	[%rd20+-8], %f11;
	ld.global.f32 	%f12, [%rd21+-8];
	add.f32 	%f13, %f12, 0f42C80000;
	mul.f32 	%f14, %f11, %f13;
	div.rn.f32 	%f15, %f14, 0f42C80000;
	st.global.f32 	[%rd20+-4], %f15;
	ld.global.f32 	%f16, [%rd21+-4];
	add.f32 	%f17, %f16, 0f42C80000;
	mul.f32 	%f18, %f15, %f17;
	div.rn.f32 	%f19, %f18, 0f42C80000;
	st.global.f32 	[%rd20], %f19;
	ld.global.f32 	%f20, [%rd21];
	add.f32 	%f21, %f20, 0f42C80000;
	mul.f32 	%f22, %f19, %f21;
	div.rn.f32 	%f23, %f22, 0f42C80000;
	st.global.f32 	[%rd20+4], %f23;
	ld.global.f32 	%f24, [%rd21+4];
	add.f32 	%f25, %f24, 0f42C80000;
	mul.f32 	%f26, %f23, %f25;
	div.rn.f32 	%f27, %f26, 0f42C80000;
	st.global.f32 	[%rd20+8], %f27;
	ld.global.f32 	%f28, [%rd21+8];
	add.f32 	%f29, %f28, 0f42C80000;
	mul.f32 	%f30, %f27, %f29;
	div.rn.f32 	%f31, %f30, 0f42C80000;
	st.global.f32 	[%rd20+12], %f31;
	ld.global.f32 	%f32, [%rd21+12];
	add.f32 	%f33, %f32, 0f42C80000;
	mul.f32 	%f34, %f31, %f33;
	div.rn.f32 	%f66, %f34, 0f42C80000;
	st.global.f32 	[%rd20+16], %f66;
	add.s32 	%r15, %r15, 8;
	add.s64 	%rd21, %rd21, 32;
	add.s64 	%rd20, %rd20, 32;
	setp.ne.s32 	%p3, %r15, 0;
	@%p3 bra 	$L__BB0_3;
$L__BB0_4:
	setp.eq.s32 	%p4, %r1, 0;
	@%p4 bra 	$L__BB0_12;
	and.b32  	%r7, %r12, 3;
	setp.lt.u32 	%p5, %r1, 4;
	@%p5 bra 	$L__BB0_7;
	mul.wide.u32 	%rd11, %r17, 4;
	add.s64 	%rd12, %rd2, %rd11;
	ld.global.f32 	%f35, [%rd12];
	add.s64 	%rd13, %rd1, %rd11;
	ld.global.f32 	%f36, [%rd13];
	add.f32 	%f37, %f36, 0f42C80000;
	mul.f32 	%f38, %f35, %f37;
	div.rn.f32 	%f39, %f38, 0f42C80000;
	st.global.f32 	[%rd12+4], %f39;
	ld.global.f32 	%f40, [%rd13+4];
	add.f32 	%f41, %f40, 0f42C80000;
	mul.f32 	%f42, %f39, %f41;
	div.rn.f32 	%f43, %f42, 0f42C80000;
	st.global.f32 	[%rd12+8], %f43;
	ld.global.f32 	%f44, [%rd13+8];
	add.f32 	%f45, %f44, 0f42C80000;
	mul.f32 	%f46, %f43, %f45;
	div.rn.f32 	%f47, %f46, 0f42C80000;
	st.global.f32 	[%rd12+12], %f47;
	ld.global.f32 	%f48, [%rd13+12];
	add.s32 	%r17, %r17, 4;
	add.f32 	%f49, %f48, 0f42C80000;
	mul.f32 	%f50, %f47, %f49;
	div.rn.f32 	%f51, %f50, 0f42C80000;
	st.global.f32 	[%rd12+16], %f51;
$L__BB0_7:
	setp.eq.s32 	%p6, %r7, 0;
	@%p6 bra 	$L__BB0_12;
	setp.eq.s32 	%p7, %r7, 1;
	@%p7 bra 	$L__BB0_10;
	mul.wide.u32 	%rd14, %r17, 4;
	add.s64 	%rd15, %rd2, %rd14;
	ld.global.f32 	%f52, [%rd15];
	add.s64 	%rd16, %rd1, %rd14;
	ld.global.f32 	%f53, [%rd16];
	add.f32 	%f54, %f53, 0f42C80000;
	mul.f32 	%f55, %f52, %f54;
	div.rn.f32 	%f56, %f55, 0f42C80000;
	st.global.f32 	[%rd15+4], %f56;
	ld.global.f32 	%f57, [%rd16+4];
	add.s32 	%r17, %r17, 2;
	add.f32 	%f58, %f57, 0f42C80000;
	mul.f32 	%f59, %f56, %f58;
	div.rn.f32 	%f60, %f59, 0f42C80000;
	st.global.f32 	[%rd15+8], %f60;
$L__BB0_10:
	and.b32  	%r14, %r12, 1;
	setp.eq.b32 	%p8, %r14, 1;
	not.pred 	%p9, %p8;
	@%p9 bra 	$L__BB0_12;
	mul.wide.u32 	%rd17, %r17, 4;
	add.s64 	%rd18, %rd2, %rd17;
	ld.global.f32 	%f61, [%rd18];
	add.s64 	%rd19, %rd1, %rd17;
	ld.global.f32 	%f62, [%rd19];
	add.f32 	%f63, %f62, 0f42C80000;
	mul.f32 	%f64, %f61, %f63;
	div.rn.f32 	%f65, %f64, 0f42C80000;
	st.global.f32 	[%rd18+4], %f65;
$L__BB0_12:
	ret;

}
	// .globl	_Z25mc_simulations_gpu_kernelPfiS_ii
.visible .entry _Z25mc_simulations_gpu_kernelPfiS_ii(
	.param .u64 .ptr .align 1 _Z25mc_simulations_gpu_kernelPfiS_ii_param_0,
	.param .u32 _Z25mc_simulations_gpu_kernelPfiS_ii_param_1,
	.param .u64 .ptr .align 1 _Z25mc_simulations_gpu_kernelPfiS_ii_param_2,
	.param .u32 _Z25mc_simulations_gpu_kernelPfiS_ii_param_3,
	.param .u32 _Z25mc_simulations_gpu_kernelPfiS_ii_param_4
)
{
	.local .align 8 .b8 	__local_depot1[48];
	.reg .b64 	%SP;
	.reg .b64 	%SPL;
	.reg .pred 	%p<72>;
	.reg .b32 	%r<1327>;
	.reg .b32 	%f<54>;
	.reg .b64 	%rd<48>;

	mov.u64 	%SPL, __local_depot1;
	ld.param.u64 	%rd13, [_Z25mc_simulations_gpu_kernelPfiS_ii_param_0];
	ld.param.u64 	%rd14, [_Z25mc_simulations_gpu_kernelPfiS_ii_param_2];
	ld.param.u32 	%r590, [_Z25mc_simulations_gpu_kernelPfiS_ii_param_3];
	ld.param.u32 	%r589, [_Z25mc_simulations_gpu_kernelPfiS_ii_param_4];
	cvta.to.global.u64 	%rd1, %rd13;
	cvta.to.global.u64 	%rd2, %rd14;
	mov.u32 	%r591, %ctaid.x;
	mov.u32 	%r592, %ntid.x;
	mov.u32 	%r593, %tid.x;
	mad.lo.s32 	%r1, %r591, %r592, %r593;
	setp.ge.s32 	%p1, %r1, %r590;
	@%p1 bra 	$L__BB1_125;
	add.u64 	%rd3, %SPL, 0;
	xor.b32  	%r594, %r1, -1429050551;
	mul.lo.s32 	%r2, %r594, 1099087573;
	setp.gt.s32 	%p2, %r1, -1;
	selp.b32 	%r3, -644748465, -1947113066, %p2;
	add.s32 	%r595, %r3, %r2;
	add.s32 	%r1323, %r595, 6615241;
	add.s32 	%r1039, %r2, 123456789;
	st.local.v2.u32 	[%rd3], {%r1323, %r1039};
	xor.b32  	%r1038, %r2, 362436069;
	add.s32 	%r1037, %r3, 521288629;
	st.local.v2.u32 	[%rd3+8], {%r1038, %r1037};
	xor.b32  	%r1036, %r3, 88675123;
	add.s32 	%r1035, %r2, 5783321;
	st.local.v2.u32 	[%rd3+16], {%r1036, %r1035};
	setp.eq.s32 	%p3, %r1, 0;
	@%p3 bra 	$L__BB1_116;
	cvt.s64.s32 	%rd47, %r1;
	mov.b32 	%r1022, 0;
	mov.u64 	%rd17, precalc_xorwow_matrix;
$L__BB1_3:
	mov.u64 	%rd5, %rd47;
	and.b64  	%rd6, %rd5, 3;
	setp.eq.s64 	%p4, %rd6, 0;
	@%p4 bra 	$L__BB1_115;
	mul.wide.u32 	%rd16, %r1022, 3200;
	add.s64 	%rd7, %rd17, %rd16;
	mov.b32 	%r1035, 0;
	mov.u32 	%r1036, %r1035;
	mov.u32 	%r1037, %r1035;
	mov.u32 	%r1038, %r1035;
	mov.u32 	%r1039, %r1035;
	mov.u32 	%r1028, %r1035;
$L__BB1_5:
	mul.wide.u32 	%rd18, %r1028, 4;
	add.s64 	%rd19, %rd3, %rd18;
	ld.local.u32 	%r22, [%rd19+4];
	shl.b32 	%r23, %r1028, 5;
	mov.b32 	%r1034, 0;
$L__BB1_6:
	.pragma "nounroll";
	shr.u32 	%r599, %r22, %r1034;
	and.b32  	%r600, %r599, 1;
	setp.eq.b32 	%p5, %r600, 1;
	not.pred 	%p6, %p5;
	add.s32 	%r601, %r23, %r1034;
	mul.lo.s32 	%r602, %r601, 5;
	mul.wide.u32 	%rd20, %r602, 4;
	add.s64 	%rd8, %rd7, %rd20;
	@%p6 bra 	$L__BB1_8;
	ld.global.u32 	%r603, [%rd8];
	xor.b32  	%r1039, %r1039, %r603;
	ld.global.u32 	%r604, [%rd8+4];
	xor.b32  	%r1038, %r1038, %r604;
	ld.global.u32 	%r605, [%rd8+8];
	xor.b32  	%r1037, %r1037, %r605;
	ld.global.u32 	%r606, [%rd8+12];
	xor.b32  	%r1036, %r1036, %r606;
	ld.global.u32 	%r607, [%rd8+16];
	xor.b32  	%r1035, %r1035, %r607;
$L__BB1_8:
	and.b32  	%r609, %r599, 2;
	setp.eq.s32 	%p7, %r609, 0;
	@%p7 bra 	$L__BB1_10;
	ld.global.u32 	%r610, [%rd8+20];
	xor.b32  	%r1039, %r1039, %r610;
	ld.global.u32 	%r611, [%rd8+24];
	xor.b32  	%r1038, %r1038, %r611;
	ld.global.u32 	%r612, [%rd8+28];
	xor.b32  	%r1037, %r1037, %r612;
	ld.global.u32 	%r613, [%rd8+32];
	xor.b32  	%r1036, %r1036, %r613;
	ld.global.u32 	%r614, [%rd8+36];
	xor.b32  	%r1035, %r1035, %r614;
$L__BB1_10:
	and.b32  	%r616, %r599, 4;
	setp.eq.s32 	%p8, %r616, 0;
	@%p8 bra 	$L__BB1_12;
	ld.global.u32 	%r617, [%rd8+40];
	xor.b32  	%r1039, %r1039, %r617;
	ld.global.u32 	%r618, [%rd8+44];
	xor.b32  	%r1038, %r1038, %r618;
	ld.global.u32 	%r619, [%rd8+48];
	xor.b32  	%r1037, %r1037, %r619;
	ld.global.u32 	%r620, [%rd8+52];
	xor.b32  	%r1036, %r1036, %r620;
	ld.global.u32 	%r621, [%rd8+56];
	xor.b32  	%r1035, %r1035, %r621;
$L__BB1_12:
	and.b32  	%r623, %r599, 8;
	setp.eq.s32 	%p9, %r623, 0;
	@%p9 bra 	$L__BB1_14;
	ld.global.u32 	%r624, [%rd8+60];
	xor.b32  	%r1039, %r1039, %r624;
	ld.global.u32 	%r625, [%rd8+64];
	xor.b32  	%r1038, %r1038, %r625;
	ld.global.u32 	%r626, [%rd8+68];
	xor.b32  	%r1037, %r1037, %r626;
	ld.global.u32 	%r627, [%rd8+72];
	xor.b32  	%r1036, %r1036, %r627;
	ld.global.u32 	%r628, [%rd8+76];
	xor.b32  	%r1035, %r1035, %r628;
$L__BB1_14:
	and.b32  	%r630, %r599, 16;
	setp.eq.s32 	%p10, %r630, 0;
	@%p10 bra 	$L__BB1_16;
	ld.global.u32 	%r631, [%rd8+80];
	xor.b32  	%r1039, %r1039, %r631;
	ld.global.u32 	%r632, [%rd8+84];
	xor.b32  	%r1038, %r1038, %r632;
	ld.global.u32 	%r633, [%rd8+88];
	xor.b32  	%r1037, %r1037, %r633;
	ld.global.u32 	%r634, [%rd8+92];
	xor.b32  	%r1036, %r1036, %r634;
	ld.global.u32 	%r635, [%rd8+96];
	xor.b32  	%r1035, %r1035, %r635;
$L__BB1_16:
	and.b32  	%r637, %r599, 32;
	setp.eq.s32 	%p11, %r637, 0;
	@%p11 bra 	$L__BB1_18;
	ld.global.u32 	%r638, [%rd8+100];
	xor.b32  	%r1039, %r1039, %r638;
	ld.global.u32 	%r639, [%rd8+104];
	xor.b32  	%r1038, %r1038, %r639;
	ld.global.u32 	%r640, [%rd8+108];
	xor.b32  	%r1037, %r1037, %r640;
	ld.global.u32 	%r641, [%rd8+112];
	xor.b32  	%r1036, %r1036, %r641;
	ld.global.u32 	%r642, [%rd8+116];
	xor.b32  	%r1035, %r1035, %r642;
$L__BB1_18:
	and.b32  	%r644, %r599, 64;
	setp.eq.s32 	%p12, %r644, 0;
	@%p12 bra 	$L__BB1_20;
	ld.global.u32 	%r645, [%rd8+120];
	xor.b32  	%r1039, %r1039, %r645;
	ld.global.u32 	%r646, [%rd8+124];
	xor.b32  	%r1038, %r1038, %r646;
	ld.global.u32 	%r647, [%rd8+128];
	xor.b32  	%r1037, %r1037, %r647;
	ld.global.u32 	%r648, [%rd8+132];
	xor.b32  	%r1036, %r1036, %r648;
	ld.global.u32 	%r649, [%rd8+136];
	xor.b32  	%r1035, %r1035, %r649;
$L__BB1_20:
	and.b32  	%r651, %r599, 128;
	setp.eq.s32 	%p13, %r651, 0;
	@%p13 bra 	$L__BB1_22;
	ld.global.u32 	%r652, [%rd8+140];
	xor.b32  	%r1039, %r1039, %r652;
	ld.global.u32 	%r653, [%rd8+144];
	xor.b32  	%r1038, %r1038, %r653;
	ld.global.u32 	%r654, [%rd8+148];
	xor.b32  	%r1037, %r1037, %r654;
	ld.global.u32 	%r655, [%rd8+152];
	xor.b32  	%r1036, %r1036, %r655;
	ld.global.u32 	%r656, [%rd8+156];
	xor.b32  	%r1035, %r1035, %r656;
$L__BB1_22:
	and.b32  	%r658, %r599, 256;
	setp.eq.s32 	%p14, %r658, 0;
	@%p14 bra 	$L__BB1_24;
	ld.global.u32 	%r659, [%rd8+160];
	xor.b32  	%r1039, %r1039, %r659;
	ld.global.u32 	%r660, [%rd8+164];
	xor.b32  	%r1038, %r1038, %r660;
	ld.global.u32 	%r661, [%rd8+168];
	xor.b32  	%r1037, %r1037, %r661;
	ld.global.u32 	%r662, [%rd8+172];
	xor.b32  	%r1036, %r1036, %r662;
	ld.global.u32 	%r663, [%rd8+176];
	xor.b32  	%r1035, %r1035, %r663;
$L__BB1_24:
	and.b32  	%r665, %r599, 512;
	setp.eq.s32 	%p15, %r665, 0;
	@%p15 bra 	$L__BB1_26;
	ld.global.u32 	%r666, [%rd8+180];
	xor.b32  	%r1039, %r1039, %r666;
	ld.global.u32 	%r667, [%rd8+184];
	xor.b32  	%r1038, %r1038, %r667;
	ld.global.u32 	%r668, [%rd8+188];
	xor.b32  	%r1037, %r1037, %r668;
	ld.global.u32 	%r669, [%rd8+192];
	xor.b32  	%r1036, %r1036, %r669;
	ld.global.u32 	%r670, [%rd8+196];
	xor.b32  	%r1035, %r1035, %r670;
$L__BB1_26:
	and.b32  	%r672, %r599, 1024;
	setp.eq.s32 	%p16, %r672, 0;
	@%p16 bra 	$L__BB1_28;
	ld.global.u32 	%r673, [%rd8+200];
	xor.b32  	%r1039, %r1039, %r673;
	ld.global.u32 	%r674, [%rd8+204];
	xor.b32  	%r1038, %r1038, %r674;
	ld.global.u32 	%r675, [%rd8+208];
	xor.b32  	%r1037, %r1037, %r675;
	ld.global.u32 	%r676, [%rd8+212];
	xor.b32  	%r1036, %r1036, %r676;
	ld.global.u32 	%r677, [%rd8+216];
	xor.b32  	%r1035, %r1035, %r677;
$L__BB1_28:
	and.b32  	%r679, %r599, 2048;
	setp.eq.s32 	%p17, %r679, 0;
	@%p17 bra 	$L__BB1_30;
	ld.global.u32 	%r680, [%rd8+220];
	xor.b32  	%r1039, %r1039, %r680;
	ld.global.u32 	%r681, [%rd8+224];
	xor.b32  	%r1038, %r1038, %r681;
	ld.global.u32 	%r682, [%rd8+228];
	xor.b32  	%r1037, %r1037, %r682;
	ld.global.u32 	%r683, [%rd8+232];
	xor.b32  	%r1036, %r1036, %r683;
	ld.global.u32 	%r684, [%rd8+236];
	xor.b32  	%r1035, %r1035, %r684;
$L__BB1_30:
	and.b32  	%r686, %r599, 4096;
	setp.eq.s32 	%p18, %r686, 0;
	@%p18 bra 	$L__BB1_32;
	ld.global.u32 	%r687, [%rd8+240];
	xor.b32  	%r1039, %r1039, %r687;
	ld.global.u32 	%r688, [%rd8+244];
	xor.b32  	%r1038, %r1038, %r688;
	ld.global.u32 	%r689, [%rd8+248];
	xor.b32  	%r1037, %r1037, %r689;
	ld.global.u32 	%r690, [%rd8+252];
	xor.b32  	%r1036, %r1036, %r690;
	ld.global.u32 	%r691, [%rd8+256];
	xor.b32  	%r1035, %r1035, %r691;
$L__BB1_32:
	and.b32  	%r693, %r599, 8192;
	setp.eq.s32 	%p19, %r693, 0;
	@%p19 bra 	$L__BB1_34;
	ld.global.u32 	%r694, [%rd8+260];
	xor.b32  	%r1039, %r1039, %r694;
	ld.global.u32 	%r695, [%rd8+264];
	xor.b32  	%r1038, %r1038, %r695;
	ld.global.u32 	%r696, [%rd8+268];
	xor.b32  	%r1037, %r1037, %r696;
	ld.global.u32 	%r697, [%rd8+272];
	xor.b32  	%r1036, %r1036, %r697;
	ld.global.u32 	%r698, [%rd8+276];
	xor.b32  	%r1035, %r1035, %r698;
$L__BB1_34:
	and.b32  	%r700, %r599, 16384;
	setp.eq.s32 	%p20, %r700, 0;
	@%p20 bra 	$L__BB1_36;
	ld.global.u32 	%r701, [%rd8+280];
	xor.b32  	%r1039, %r1039, %r701;
	ld.global.u32 	%r702, [%rd8+284];
	xor.b32  	%r1038, %r1038, %r702;
	ld.global.u32 	%r703, [%rd8+288];
	xor.b32  	%r1037, %r1037, %r703;
	ld.global.u32 	%r704, [%rd8+292];
	xor.b32  	%r1036, %r1036, %r704;
	ld.global.u32 	%r705, [%rd8+296];
	xor.b32  	%r1035, %r1035, %r705;
$L__BB1_36:
	and.b32  	%r707, %r599, 32768;
	setp.eq.s32 	%p21, %r707, 0;
	@%p21 bra 	$L__BB1_38;
	ld.global.u32 	%r708, [%rd8+300];
	xor.b32  	%r1039, %r1039, %r708;
	ld.global.u32 	%r709, [%rd8+304];
	xor.b32  	%r1038, %r1038, %r709;
	ld.global.u32 	%r710, [%rd8+308];
	xor.b32  	%r1037, %r1037, %r710;
	ld.global.u32 	%r711, [%rd8+312];
	xor.b32  	%r1036, %r1036, %r711;
	ld.global.u32 	%r712, [%rd8+316];
	xor.b32  	%r1035, %r1035, %r712;
$L__BB1_38:
	add.s32 	%r1034, %r1034, 16;
	setp.ne.s32 	%p22, %r1034, 32;
	@%p22 bra 	$L__BB1_6;
	mad.lo.s32 	%r713, %r1028, -31, %r23;
	add.s32 	%r1028, %r713, 1;
	setp.ne.s32 	%p23, %r1028, 5;
	@%p23 bra 	$L__BB1_5;
	st.local.u32 	[%rd3+4], %r1039;
	st.local.v2.u32 	[%rd3+8], {%r1038, %r1037};
	st.local.v2.u32 	[%rd3+16], {%r1036, %r1035};
	setp.eq.s64 	%p24, %rd6, 1;
	@%p24 bra 	$L__BB1_115;
	mov.b32 	%r1035, 0;
	mov.u32 	%r1036, %r1035;
	mov.u32 	%r1037, %r1035;
	mov.u32 	%r1038, %r1035;
	mov.u32 	%r1039, %r1035;
	mov.u32 	%r1120, %r1035;
$L__BB1_42:
	mul.wide.u32 	%rd21, %r1120, 4;
	add.s64 	%rd22, %rd3, %rd21;
	ld.local.u32 	%r198, [%rd22+4];
	shl.b32 	%r199, %r1120, 5;
	mov.b32 	%r1126, 0;
$L__BB1_43:
	.pragma "nounroll";
	shr.u32 	%r716, %r198, %r1126;
	and.b32  	%r717, %r716, 1;
	setp.eq.b32 	%p25, %r717, 1;
	not.pred 	%p26, %p25;
	add.s32 	%r718, %r199, %r1126;
	mul.lo.s32 	%r719, %r718, 5;
	mul.wide.u32 	%rd23, %r719, 4;
	add.s64 	%rd9, %rd7, %rd23;
	@%p26 bra 	$L__BB1_45;
	ld.global.u32 	%r720, [%rd9];
	xor.b32  	%r1039, %r1039, %r720;
	ld.global.u32 	%r721, [%rd9+4];
	xor.b32  	%r1038, %r1038, %r721;
	ld.global.u32 	%r722, [%rd9+8];
	xor.b32  	%r1037, %r1037, %r722;
	ld.global.u32 	%r723, [%rd9+12];
	xor.b32  	%r1036, %r1036, %r723;
	ld.global.u32 	%r724, [%rd9+16];
	xor.b32  	%r1035, %r1035, %r724;
$L__BB1_45:
	and.b32  	%r726, %r716, 2;
	setp.eq.s32 	%p27, %r726, 0;
	@%p27 bra 	$L__BB1_47;
	ld.global.u32 	%r727, [%rd9+20];
	xor.b32  	%r1039, %r1039, %r727;
	ld.global.u32 	%r728, [%rd9+24];
	xor.b32  	%r1038, %r1038, %r728;
	ld.global.u32 	%r729, [%rd9+28];
	xor.b32  	%r1037, %r1037, %r729;
	ld.global.u32 	%r730, [%rd9+32];
	xor.b32  	%r1036, %r1036, %r730;
	ld.global.u32 	%r731, [%rd9+36];
	xor.b32  	%r1035, %r1035, %r731;
$L__BB1_47:
	and.b32  	%r733, %r716, 4;
	setp.eq.s32 	%p28, %r733, 0;
	@%p28 bra 	$L__BB1_49;
	ld.global.u32 	%r734, [%rd9+40];
	xor.b32  	%r1039, %r1039, %r734;
	ld.global.u32 	%r735, [%rd9+44];
	xor.b32  	%r1038, %r1038, %r735;
	ld.global.u32 	%r736, [%rd9+48];
	xor.b32  	%r1037, %r1037, %r736;
	ld.global.u32 	%r737, [%rd9+52];
	xor.b32  	%r1036, %r1036, %r737;
	ld.global.u32 	%r738, [%rd9+56];
	xor.b32  	%r1035, %r1035, %r738;
$L__BB1_49:
	and.b32  	%r740, %r716, 8;
	setp.eq.s32 	%p29, %r740, 0;
	@%p29 bra 	$L__BB1_51;
	ld.global.u32 	%r741, [%rd9+60];
	xor.b32  	%r1039, %r1039, %r741;
	ld.global.u32 	%r742, [%rd9+64];
	xor.b32  	%r1038, %r1038, %r742;
	ld.global.u32 	%r743, [%rd9+68];
	xor.b32  	%r1037, %r1037, %r743;
	ld.global.u32 	%r744, [%rd9+72];
	xor.b32  	%r1036, %r1036, %r744;
	ld.global.u32 	%r745, [%rd9+76];
	xor.b32  	%r1035, %r1035, %r745;
$L__BB1_51:
	and.b32  	%r747, %r716, 16;
	setp.eq.s32 	%p30, %r747, 0;
	@%p30 bra 	$L__BB1_53;
	ld.global.u32 	%r748, [%rd9+80];
	xor.b32  	%r1039, %r1039, %r748;
	ld.global.u32 	%r749, [%rd9+84];
	xor.b32  	%r1038, %r1038, %r749;
	ld.global.u32 	%r750, [%rd9+88];
	xor.b32  	%r1037, %r1037, %r750;
	ld.global.u32 	%r751, [%rd9+92];
	xor.b32  	%r1036, %r1036, %r751;
	ld.global.u32 	%r752, [%rd9+96];
	xor.b32  	%r1035, %r1035, %r752;
$L__BB1_53:
	and.b32  	%r754, %r716, 32;
	setp.eq.s32 	%p31, %r754, 0;
	@%p31 bra 	$L__BB1_55;
	ld.global.u32 	%r755, [%rd9+100];
	xor.b32  	%r1039, %r1039, %r755;
	ld.global.u32 	%r756, [%rd9+104];
	xor.b32  	%r1038, %r1038, %r756;
	ld.global.u32 	%r757, [%rd9+108];
	xor.b32  	%r1037, %r1037, %r757;
	ld.global.u32 	%r758, [%rd9+112];
	xor.b32  	%r1036, %r1036, %r758;
	ld.global.u32 	%r759, [%rd9+116];
	xor.b32  	%r1035, %r1035, %r759;
$L__BB1_55:
	and.b32  	%r761, %r716, 64;
	setp.eq.s32 	%p32, %r761, 0;
	@%p32 bra 	$L__BB1_57;
	ld.global.u32 	%r762, [%rd9+120];
	xor.b32  	%r1039, %r1039, %r762;
	ld.global.u32 	%r763, [%rd9+124];
	xor.b32  	%r1038, %r1038, %r763;
	ld.global.u32 	%r764, [%rd9+128];
	xor.b32  	%r1037, %r1037, %r764;
	ld.global.u32 	%r765, [%rd9+132];
	xor.b32  	%r1036, %r1036, %r765;
	ld.global.u32 	%r766, [%rd9+136];
	xor.b32  	%r1035, %r1035, %r766;
$L__BB1_57:
	and.b32  	%r768, %r716, 128;
	setp.eq.s32 	%p33, %r768, 0;
	@%p33 bra 	$L__BB1_59;
	ld.global.u32 	%r769, [%rd9+140];
	xor.b32  	%r1039, %r1039, %r769;
	ld.global.u32 	%r770, [%rd9+144];
	xor.b32  	%r1038, %r1038, %r770;
	ld.global.u32 	%r771, [%rd9+148];
	xor.b32  	%r1037, %r1037, %r771;
	ld.global.u32 	%r772, [%rd9+152];
	xor.b32  	%r1036, %r1036, %r772;
	ld.global.u32 	%r773, [%rd9+156];
	xor.b32  	%r1035, %r1035, %r773;
$L__BB1_59:
	and.b32  	%r775, %r716, 256;
	setp.eq.s32 	%p34, %r775, 0;
	@%p34 bra 	$L__BB1_61;
	ld.global.u32 	%r776, [%rd9+160];
	xor.b32  	%r1039, %r1039, %r776;
	ld.global.u32 	%r777, [%rd9+164];
	xor.b32  	%r1038, %r1038, %r777;
	ld.global.u32 	%r778, [%rd9+168];
	xor.b32  	%r1037, %r1037, %r778;
	ld.global.u32 	%r779, [%rd9+172];
	xor.b32  	%r1036, %r1036, %r779;
	ld.global.u32 	%r780, [%rd9+176];
	xor.b32  	%r1035, %r1035, %r780;
$L__BB1_61:
	and.b32  	%r782, %r716, 512;
	setp.eq.s32 	%p35, %r782, 0;
	@%p35 bra 	$L__BB1_63;
	ld.global.u32 	%r783, [%rd9+180];
	xor.b32  	%r1039, %r1039, %r783;
	ld.global.u32 	%r784, [%rd9+184];
	xor.b32  	%r1038, %r1038, %r784;
	ld.global.u32 	%r785, [%rd9+188];
	xor.b32  	%r1037, %r1037, %r785;
	ld.global.u32 	%r786, [%rd9+192];
	xor.b32  	%r1036, %r1036, %r786;
	ld.global.u32 	%r787, [%rd9+196];
	xor.b32  	%r1035, %r1035, %r787;
$L__BB1_63:
	and.b32  	%r789, %r716, 1024;
	setp.eq.s32 	%p36, %r789, 0;
	@%p36 bra 	$L__BB1_65;
	ld.global.u32 	%r790, [%rd9+200];
	xor.b32  	%r1039, %r1039, %r790;
	ld.global.u32 	%r791, [%rd9+204];
	xor.b32  	%r1038, %r1038, %r791;
	ld.global.u32 	%r792, [%rd9+208];
	xor.b32  	%r1037, %r1037, %r792;
	ld.global.u32 	%r793, [%rd9+212];
	xor.b32  	%r1036, %r1036, %r793;
	ld.global.u32 	%r794, [%rd9+216];
	xor.b32  	%r1035, %r1035, %r794;
$L__BB1_65:
	and.b32  	%r796, %r716, 2048;
	setp.eq.s32 	%p37, %r796, 0;
	@%p37 bra 	$L__BB1_67;
	ld.global.u32 	%r797, [%rd9+220];
	xor.b32  	%r1039, %r1039, %r797;
	ld.global.u32 	%r798, [%rd9+224];
	xor.b32  	%r1038, %r1038, %r798;
	ld.global.u32 	%r799, [%rd9+228];
	xor.b32  	%r1037, %r1037, %r799;
	ld.global.u32 	%r800, [%rd9+232];
	xor.b32  	%r1036, %r1036, %r800;
	ld.global.u32 	%r801, [%rd9+236];
	xor.b32  	%r1035, %r1035, %r801;
$L__BB1_67:
	and.b32  	%r803, %r716, 4096;
	setp.eq.s32 	%p38, %r803, 0;
	@%p38 bra 	$L__BB1_69;
	ld.global.u32 	%r804, [%rd9+240];
	xor.b32  	%r1039, %r1039, %r804;
	ld.global.u32 	%r805, [%rd9+244];
	xor.b32  	%r1038, %r1038, %r805;
	ld.global.u32 	%r806, [%rd9+248];
	xor.b32  	%r1037, %r1037, %r806;
	ld.global.u32 	%r807, [%rd9+252];
	xor.b32  	%r1036, %r1036, %r807;
	ld.global.u32 	%r808, [%rd9+256];
	xor.b32  	%r1035, %r1035, %r808;
$L__BB1_69:
	and.b32  	%r810, %r716, 8192;
	setp.eq.s32 	%p39, %r810, 0;
	@%p39 bra 	$L__BB1_71;
	ld.global.u32 	%r811, [%rd9+260];
	xor.b32  	%r1039, %r1039, %r811;
	ld.global.u32 	%r812, [%rd9+264];
	xor.b32  	%r1038, %r1038, %r812;
	ld.global.u32 	%r813, [%rd9+268];
	xor.b32  	%r1037, %r1037, %r813;
	ld.global.u32 	%r814, [%rd9+272];
	xor.b32  	%r1036, %r1036, %r814;
	ld.global.u32 	%r815, [%rd9+276];
	xor.b32  	%r1035, %r1035, %r815;
$L__BB1_71:
	and.b32  	%r817, %r716, 16384;
	setp.eq.s32 	%p40, %r817, 0;
	@%p40 bra 	$L__BB1_73;
	ld.global.u32 	%r818, [%rd9+280];
	xor.b32  	%r1039, %r1039, %r818;
	ld.global.u32 	%r819, [%rd9+284];
	xor.b32  	%r1038, %r1038, %r819;
	ld.global.u32 	%r820, [%rd9+288];
	xor.b32  	%r1037, %r1037, %r820;
	ld.global.u32 	%r821, [%rd9+292];
	xor.b32  	%r1036, %r1036, %r821;
	ld.global.u32 	%r822, [%rd9+296];
	xor.b32  	%r1035, %r1035, %r822;
$L__BB1_73:
	and.b32  	%r824, %r716, 32768;
	setp.eq.s32 	%p41, %r824, 0;
	@%p41 bra 	$L__BB1_75;
	ld.global.u32 	%r825, [%rd9+300];
	xor.b32  	%r1039, %r1039, %r825;
	ld.global.u32 	%r826, [%rd9+304];
	xor.b32  	%r1038, %r1038, %r826;
	ld.global.u32 	%r827, [%rd9+308];
	xor.b32  	%r1037, %r1037, %r827;
	ld.global.u32 	%r828, [%rd9+312];
	xor.b32  	%r1036, %r1036, %r828;
	ld.global.u32 	%r829, [%rd9+316];
	xor.b32  	%r1035, %r1035, %r829;
$L__BB1_75:
	add.s32 	%r1126, %r1126, 16;
	setp.ne.s32 	%p42, %r1126, 32;
	@%p42 bra 	$L__BB1_43;
	mad.lo.s32 	%r830, %r1120, -31, %r199;
	add.s32 	%r1120, %r830, 1;
	setp.ne.s32 	%p43, %r1120, 5;
	@%p43 bra 	$L__BB1_42;
	st.local.u32 	[%rd3+4], %r1039;
	st.local.v2.u32 	[%rd3+8], {%r1038, %r1037};
	st.local.v2.u32 	[%rd3+16], {%r1036, %r1035};
	setp.ne.s64 	%p44, %rd6, 3;
	@%p44 bra 	$L__BB1_115;
	mov.b32 	%r1035, 0;
	mov.u32 	%r1036, %r1035;
	mov.u32 	%r1037, %r1035;
	mov.u32 	%r1038, %r1035;
	mov.u32 	%r1039, %r1035;
	mov.u32 	%r1212, %r1035;
$L__BB1_79:
	mul.wide.u32 	%rd24, %r1212, 4;
	add.s64 	%rd25, %rd3, %rd24;
	ld.local.u32 	%r374, [%rd25+4];
	shl.b32 	%r375, %r1212, 5;
	mov.b32 	%r1218, 0;
$L__BB1_80:
	.pragma "nounroll";
	shr.u32 	%r833, %r374, %r1218;
	and.b32  	%r834, %r833, 1;
	setp.eq.b32 	%p45, %r834, 1;
	not.pred 	%p46, %p45;
	add.s32 	%r835, %r375, %r1218;
	mul.lo.s32 	%r836, %r835, 5;
	mul.wide.u32 	%rd26, %r836, 4;
	add.s64 	%rd10, %rd7, %rd26;
	@%p46 bra 	$L__BB1_82;
	ld.global.u32 	%r837, [%rd10];
	xor.b32  	%r1039, %r1039, %r837;
	ld.global.u32 	%r838, [%rd10+4];
	xor.b32  	%r1038, %r1038, %r838;
	ld.global.u32 	%r839, [%rd10+8];
	xor.b32  	%r1037, %r1037, %r839;
	ld.global.u32 	%r840, [%rd10+12];
	xor.b32  	%r1036, %r1036, %r840;
	ld.global.u32 	%r841, [%rd10+16];
	xor.b32  	%r1035, %r1035, %r841;
$L__BB1_82:
	and.b32  	%r843, %r833, 2;
	setp.eq.s32 	%p47, %r843, 0;
	@%p47 bra 	$L__BB1_84;
	ld.global.u32 	%r844, [%rd10+20];
	xor.b32  	%r1039, %r1039, %r844;
	ld.global.u32 	%r845, [%rd10+24];
	xor.b32  	%r1038, %r1038, %r845;
	ld.global.u32 	%r846, [%rd10+28];
	xor.b32  	%r1037, %r1037, %r846;
	ld.global.u32 	%r847, [%rd10+32];
	xor.b32  	%r1036, %r1036, %r847;
	ld.global.u32 	%r848, [%rd10+36];
	xor.b32  	%r1035, %r1035, %r848;
$L__BB1_84:
	and.b32  	%r850, %r833, 4;
	setp.eq.s32 	%p48, %r850, 0;
	@%p48 bra 	$L__BB1_86;
	ld.global.u32 	%r851, [%rd10+40];
	xor.b32  	%r1039, %r1039, %r851;
	ld.global.u32 	%r852, [%rd10+44];
	xor.b32  	%r1038, %r1038, %r852;
	ld.global.u32 	%r853, [%rd10+48];
	xor.b32  	%r1037, %r1037, %r853;
	ld.global.u32 	%r854, [%rd10+52];
	xor.b32  	%r1036, %r1036, %r854;
	ld.global.u32 	%r855, [%rd10+56];
	xor.b32  	%r1035, %r1035, %r855;
$L__BB1_86:
	and.b32  	%r857, %r833, 8;
	setp.eq.s32 	%p49, %r857, 0;
	@%p49 bra 	$L__BB1_88;
	ld.global.u32 	%r858, [%rd10+60];
	xor.b32  	%r1039, %r1039, %r858;
	ld.global.u32 	%r859, [%rd10+64];
	xor.b32  	%r1038, %r1038, %r859;
	ld.global.u32 	%r860, [%rd10+68];
	xor.b32  	%r1037, %r1037, %r860;
	ld.global.u32 	%r861, [%rd10+72];
	xor.b32  	%r1036, %r1036, %r861;
	ld.global.u32 	%r862, [%rd10+76];
	xor.b32  	%r1035, %r1035, %r862;
$L__BB1_88:
	and.b32  	%r864, %r833, 16;
	setp.eq.s32 	%p50, %r864, 0;
	@%p50 bra 	$L__BB1_90;
	ld.global.u32 	%r865, [%rd10+80];
	xor.b32  	%r1039, %r1039, %r865;
	ld.global.u32 	%r866, [%rd10+84];
	xor.b32  	%r1038, %r1038, %r866;
	ld.global.u32 	%r867, [%rd10+88];
	xor.b32  	%r1037, %r1037, %r867;
	ld.global.u32 	%r868, [%rd10+92];
	xor.b32  	%r1036, %r1036, %r868;
	ld.global.u32 	%r869, [%rd10+96];
	xor.b32  	%r1035, %r1035, %r869;
$L__BB1_90:
	and.b32  	%r871, %r833, 32;
	setp.eq.s32 	%p51, %r871, 0;
	@%p51 bra 	$L__BB1_92;
	ld.global.u32 	%r872, [%rd10+100];
	xor.b32  	%r1039, %r1039, %r872;
	ld.global.u32 	%r873, [%rd10+104];
	xor.b32  	%r1038, %r1038, %r873;
	ld.global.u32 	%r874, [%rd10+108];
	xor.b32  	%r1037, %r1037, %r874;
	ld.global.u32 	%r875, [%rd10+112];
	xor.b32  	%r1036, %r1036, %r875;
	ld.global.u32 	%r876, [%rd10+116];
	xor.b32  	%r1035, %r1035, %r876;
$L__BB1_92:
	and.b32  	%r878, %r833, 64;
	setp.eq.s32 	%p52, %r878, 0;
	@%p52 bra 	$L__BB1_94;
	ld.global.u32 	%r879, [%rd10+120];
	xor.b32  	%r1039, %r1039, %r879;
	ld.global.u32 	%r880, [%rd10+124];
	xor.b32  	%r1038, %r1038, %r880;
	ld.global.u32 	%r881, [%rd10+128];
	xor.b32  	%r1037, %r1037, %r881;
	ld.global.u32 	%r882, [%rd10+132];
	xor.b32  	%r1036, %r1036, %r882;
	ld.global.u32 	%r883, [%rd10+136];
	xor.b32  	%r1035, %r1035, %r883;
$L__BB1_94:
	and.b32  	%r885, %r833, 128;
	setp.eq.s32 	%p53, %r885, 0;
	@%p53 bra 	$L__BB1_96;
	ld.global.u32 	%r886, [%rd10+140];
	xor.b32  	%r1039, %r1039, %r886;
	ld.global.u32 	%r887, [%rd10+144];
	xor.b32  	%r1038, %r1038, %r887;
	ld.global.u32 	%r888, [%rd10+148];
	xor.b32  	%r1037, %r1037, %r888;
	ld.global.u32 	%r889, [%rd10+152];
	xor.b32  	%r1036, %r1036, %r889;
	ld.global.u32 	%r890, [%rd10+156];
	xor.b32  	%r1035, %r1035, %r890;
$L__BB1_96:
	and.b32  	%r892, %r833, 256;
	setp.eq.s32 	%p54, %r892, 0;
	@%p54 bra 	$L__BB1_98;
	ld.global.u32 	%r893, [%rd10+160];
	xor.b32  	%r1039, %r1039, %r893;
	ld.global.u32 	%r894, [%rd10+164];
	xor.b32  	%r1038, %r1038, %r894;
	ld.global.u32 	%r895, [%rd10+168];
	xor.b32  	%r1037, %r1037, %r895;
	ld.global.u32 	%r896, [%rd10+172];
	xor.b32  	%r1036, %r1036, %r896;
	ld.global.u32 	%r897, [%rd10+176];
	xor.b32  	%r1035, %r1035, %r897;
$L__BB1_98:
	and.b32  	%r899, %r833, 512;
	setp.eq.s32 	%p55, %r899, 0;
	@%p55 bra 	$L__BB1_100;
	ld.global.u32 	%r900, [%rd10+180];
	xor.b32  	%r1039, %r1039, %r900;
	ld.global.u32 	%r901, [%rd10+184];
	xor.b32  	%r1038, %r1038, %r901;
	ld.global.u32 	%r902, [%rd10+188];
	xor.b32  	%r1037, %r1037, %r902;
	ld.global.u32 	%r903, [%rd10+192];
	xor.b32  	%r1036, %r1036, %r903;
	ld.global.u32 	%r904, [%rd10+196];
	xor.b32  	%r1035, %r1035, %r904;
$L__BB1_100:
	and.b32  	%r906, %r833, 1024;
	setp.eq.s32 	%p56, %r906, 0;
	@%p56 bra 	$L__BB1_102;
	ld.global.u32 	%r907, [%rd10+200];
	xor.b32  	%r1039, %r1039, %r907;
	ld.global.u32 	%r908, [%rd10+204];
	xor.b32  	%r1038, %r1038, %r908;
	ld.global.u32 	%r909, [%rd10+208];
	xor.b32  	%r1037, %r1037, %r909;
	ld.global.u32 	%r910, [%rd10+212];
	xor.b32  	%r1036, %r1036, %r910;
	ld.global.u32 	%r911, [%rd10+216];
	xor.b32  	%r1035, %r1035, %r911;
$L__BB1_102:
	and.b32  	%r913, %r833, 2048;
	setp.eq.s32 	%p57, %r913, 0;
	@%p57 bra 	$L__BB1_104;
	ld.global.u32 	%r914, [%rd10+220];
	xor.b32  	%r1039, %r1039, %r914;
	ld.global.u32 	%r915, [%rd10+224];
	xor.b32  	%r1038, %r1038, %r915;
	ld.global.u32 	%r916, [%rd10+228];
	xor.b32  	%r1037, %r1037, %r916;
	ld.global.u32 	%r917, [%rd10+232];
	xor.b32  	%r1036, %r1036, %r917;
	ld.global.u32 	%r918, [%rd10+236];
	xor.b32  	%r1035, %r1035, %r918;
$L__BB1_104:
	and.b32  	%r920, %r833, 4096;
	setp.eq.s32 	%p58, %r920, 0;
	@%p58 bra 	$L__BB1_106;
	ld.global.u32 	%r921, [%rd10+240];
	xor.b32  	%r1039, %r1039, %r921;
	ld.global.u32 	%r922, [%rd10+244];
	xor.b32  	%r1038, %r1038, %r922;
	ld.global.u32 	%r923, [%rd10+248];
	xor.b32  	%r1037, %r1037, %r923;
	ld.global.u32 	%r924, [%rd10+252];
	xor.b32  	%r1036, %r1036, %r924;
	ld.global.u32 	%r925, [%rd10+256];
	xor.b32  	%r1035, %r1035, %r925;
$L__BB1_106:
	and.b32  	%r927, %r833, 8192;
	setp.eq.s32 	%p59, %r927, 0;
	@%p59 bra 	$L__BB1_108;
	ld.global.u32 	%r928, [%rd10+260];
	xor.b32  	%r1039, %r1039, %r928;
	ld.global.u32 	%r929, [%rd10+264];
	xor.b32  	%r1038, %r1038, %r929;
	ld.global.u32 	%r930, [%rd10+268];
	xor.b32  	%r1037, %r1037, %r930;
	ld.global.u32 	%r931, [%rd10+272];
	xor.b32  	%r1036, %r1036, %r931;
	ld.global.u32 	%r932, [%rd10+276];
	xor.b32  	%r1035, %r1035, %r932;
$L__BB1_108:
	and.b32  	%r934, %r833, 16384;
	setp.eq.s32 	%p60, %r934, 0;
	@%p60 bra 	$L__BB1_110;
	ld.global.u32 	%r935, [%rd10+280];
	xor.b32  	%r1039, %r1039, %r935;
	ld.global.u32 	%r936, [%rd10+284];
	xor.b32  	%r1038, %r1038, %r936;
	ld.global.u32 	%r937, [%rd10+288];
	xor.b32  	%r1037, %r1037, %r937;
	ld.global.u32 	%r938, [%rd10+292];
	xor.b32  	%r1036, %r1036, %r938;
	ld.global.u32 	%r939, [%rd10+296];
	xor.b32  	%r1035, %r1035, %r939;
$L__BB1_110:
	and.b32  	%r941, %r833, 32768;
	setp.eq.s32 	%p61, %r941, 0;
	@%p61 bra 	$L__BB1_112;
	ld.global.u32 	%r942, [%rd10+300];
	xor.b32  	%r1039, %r1039, %r942;
	ld.global.u32 	%r943, [%rd10+304];
	xor.b32  	%r1038, %r1038, %r943;
	ld.global.u32 	%r944, [%rd10+308];
	xor.b32  	%r1037, %r1037, %r944;
	ld.global.u32 	%r945, [%rd10+312];
	xor.b32  	%r1036, %r1036, %r945;
	ld.global.u32 	%r946, [%rd10+316];
	xor.b32  	%r1035, %r1035, %r946;
$L__BB1_112:
	add.s32 	%r1218, %r1218, 16;
	setp.ne.s32 	%p62, %r1218, 32;
	@%p62 bra 	$L__BB1_80;
	mad.lo.s32 	%r947, %r1212, -31, %r375;
	add.s32 	%r1212, %r947, 1;
	setp.ne.s32 	%p63, %r1212, 5;
	@%p63 bra 	$L__BB1_79;
	st.local.u32 	[%rd3+4], %r1039;
	st.local.v2.u32 	[%rd3+8], {%r1038, %r1037};
	st.local.v2.u32 	[%rd3+16], {%r1036, %r1035};
$L__BB1_115:
	shr.u64 	%rd47, %rd5, 2;
	add.s32 	%r1022, %r1022, 1;
	setp.gt.u64 	%p64, %rd5, 3;
	@%p64 bra 	$L__BB1_3;
$L__BB1_116:
	setp.lt.s32 	%p65, %r589, 1;
	@%p65 bra 	$L__BB1_125;
	ld.param.u32 	%r1016, [_Z25mc_simulations_gpu_kernelPfiS_ii_param_1];
	cvt.rn.f32.s32 	%f1, %r1016;
	mad.lo.s32 	%r555, %r1, %r589, %r1;
	and.b32  	%r556, %r589, 3;
	setp.lt.u32 	%p66, %r589, 4;
	mov.b32 	%r1326, 0;
	@%p66 bra 	$L__BB1_120;
	and.b32  	%r1326, %r589, 2147483644;
	add.s32 	%r949, %r3, %r2;
	add.s32 	%r1311, %r949, 8064989;
	neg.s32 	%r1310, %r1326;
	add.s64 	%rd12, %rd2, 8;
	mov.u32 	%r1309, %r555;
	mov.u32 	%r1314, %r1037;
	mov.u32 	%r1315, %r1038;
	mov.u32 	%r1316, %r1039;
$L__BB1_119:
	.pragma "nounroll";
	mov.u32 	%r1039, %r1035;
	mov.u32 	%r1323, %r1311;
	mul.wide.s32 	%rd27, %r1309, 4;
	add.s64 	%rd28, %rd12, %rd27;
	shr.u32 	%r950, %r1316, 2;
	xor.b32  	%r951, %r950, %r1316;
	shl.b32 	%r952, %r1039, 4;
	shl.b32 	%r953, %r951, 1;
	xor.b32  	%r954, %r953, %r952;
	xor.b32  	%r955, %r954, %r951;
	xor.b32  	%r1038, %r955, %r1039;
	add.s32 	%r956, %r1323, %r1038;
	add.s32 	%r957, %r956, -1087311;
	cvt.rn.f32.u32 	%f2, %r957;
	fma.rn.f32 	%f3, %f2, 0f2F800000, 0f2F000000;
	mul.f32 	%f4, %f3, %f1;
	cvt.rzi.s32.f32 	%r958, %f4;
	ld.global.f32 	%f5, [%rd28+-8];
	mul.wide.s32 	%rd29, %r958, 4;
	add.s64 	%rd30, %rd1, %rd29;
	ld.global.f32 	%f6, [%rd30];
	add.f32 	%f7, %f6, 0f42C80000;
	mul.f32 	%f8, %f5, %f7;
	div.rn.f32 	%f9, %f8, 0f42C80000;
	st.global.f32 	[%rd28+-4], %f9;
	shr.u32 	%r959, %r1315, 2;
	xor.b32  	%r960, %r959, %r1315;
	shl.b32 	%r961, %r1038, 4;
	shl.b32 	%r962, %r960, 1;
	xor.b32  	%r963, %r962, %r961;
	xor.b32  	%r964, %r963, %r960;
	xor.b32  	%r1037, %r964, %r1038;
	add.s32 	%r965, %r1323, %r1037;
	add.s32 	%r966, %r965, -724874;
	cvt.rn.f32.u32 	%f10, %r966;
	fma.rn.f32 	%f11, %f10, 0f2F800000, 0f2F000000;
	mul.f32 	%f12, %f11, %f1;
	cvt.rzi.s32.f32 	%r967, %f12;
	mul.wide.s32 	%rd31, %r967, 4;
	add.s64 	%rd32, %rd1, %rd31;
	ld.global.f32 	%f13, [%rd32];
	add.f32 	%f14, %f13, 0f42C80000;
	mul.f32 	%f15, %f9, %f14;
	div.rn.f32 	%f16, %f15, 0f42C80000;
	st.global.f32 	[%rd28], %f16;
	shr.u32 	%r968, %r1314, 2;
	xor.b32  	%r969, %r968, %r1314;
	shl.b32 	%r970, %r1037, 4;
	shl.b32 	%r971, %r969, 1;
	xor.b32  	%r972, %r971, %r970;
	xor.b32  	%r973, %r972, %r969;
	xor.b32  	%r570, %r973, %r1037;
	add.s32 	%r974, %r1323, %r570;
	add.s32 	%r975, %r974, -362437;
	cvt.rn.f32.u32 	%f17, %r975;
	fma.rn.f32 	%f18, %f17, 0f2F800000, 0f2F000000;
	mul.f32 	%f19, %f18, %f1;
	cvt.rzi.s32.f32 	%r976, %f19;
	mul.wide.s32 	%rd33, %r976, 4;
	add.s64 	%rd34, %rd1, %rd33;
	ld.global.f32 	%f20, [%rd34];
	add.f32 	%f21, %f20, 0f42C80000;
	mul.f32 	%f22, %f16, %f21;
	div.rn.f32 	%f23, %f22, 0f42C80000;
	st.global.f32 	[%rd28+4], %f23;
	shr.u32 	%r977, %r1036, 2;
	xor.b32  	%r978, %r977, %r1036;
	shl.b32 	%r979, %r570, 4;
	shl.b32 	%r980, %r978, 1;
	xor.b32  	%r981, %r980, %r979;
	xor.b32  	%r982, %r981, %r978;
	xor.b32  	%r1035, %r982, %r570;
	add.s32 	%r983, %r1323, %r1035;
	cvt.rn.f32.u32 	%f24, %r983;
	fma.rn.f32 	%f25, %f24, 0f2F800000, 0f2F000000;
	mul.f32 	%f26, %f25, %f1;
	cvt.rzi.s32.f32 	%r984, %f26;
	mul.wide.s32 	%rd35, %r984, 4;
	add.s64 	%rd36, %rd1, %rd35;
	ld.global.f32 	%f27, [%rd36];
	add.f32 	%f28, %f27, 0f42C80000;
	mul.f32 	%f29, %f23, %f28;
	div.rn.f32 	%f30, %f29, 0f42C80000;
	st.global.f32 	[%rd28+8], %f30;
	add.s32 	%r1311, %r1323, 1449748;
	add.s32 	%r1310, %r1310, 4;
	add.s32 	%r1309, %r1309, 4;
	setp.ne.s32 	%p67, %r1310, 0;
	mov.u32 	%r1036, %r570;
	mov.u32 	%r1314, %r1037;
	mov.u32 	%r1315, %r1038;
	mov.u32 	%r1316, %r1039;
	@%p67 bra 	$L__BB1_119;
$L__BB1_120:
	setp.eq.s32 	%p68, %r556, 0;
	@%p68 bra 	$L__BB1_125;
	setp.eq.s32 	%p69, %r556, 1;
	@%p69 bra 	$L__BB1_123;
	shr.u32 	%r985, %r1039, 2;
	xor.b32  	%r986, %r985, %r1039;
	shl.b32 	%r987, %r1035, 4;
	shl.b32 	%r988, %r986, 1;
	xor.b32  	%r989, %r988, %r987;
	xor.b32  	%r990, %r989, %r986;
	xor.b32  	%r991, %r990, %r1035;
	add.s32 	%r992, %r1323, %r991;
	add.s32 	%r993, %r992, 362437;
	cvt.rn.f32.u32 	%f31, %r993;
	fma.rn.f32 	%f32, %f31, 0f2F800000, 0f2F000000;
	mul.f32 	%f33, %f32, %f1;
	cvt.rzi.s32.f32 	%r994, %f33;
	add.s32 	%r995, %r1326, %r555;
	mul.wide.s32 	%rd37, %r995, 4;
	add.s64 	%rd38, %rd2, %rd37;
	ld.global.f32 	%f34, [%rd38];
	mul.wide.s32 	%rd39, %r994, 4;
	add.s64 	%rd40, %rd1, %rd39;
	ld.global.f32 	%f35, [%rd40];
	add.f32 	%f36, %f35, 0f42C80000;
	mul.f32 	%f37, %f34, %f36;
	div.rn.f32 	%f38, %f37, 0f42C80000;
	st.global.f32 	[%rd38+4], %f38;
	shr.u32 	%r996, %r1038, 2;
	xor.b32  	%r997, %r996, %r1038;
	shl.b32 	%r998, %r991, 4;
	shl.b32 	%r999, %r997, 1;
	xor.b32  	%r1000, %r999, %r998;
	xor.b32  	%r1001, %r1000, %r997;
	xor.b32  	%r1035, %r1001, %r991;
	add.s32 	%r1323, %r1323, 724874;
	add.s32 	%r1002, %r1035, %r1323;
	cvt.rn.f32.u32 	%f39, %r1002;
	fma.rn.f32 	%f40, %f39, 0f2F800000, 0f2F000000;
	mul.f32 	%f41, %f40, %f1;
	cvt.rzi.s32.f32 	%r1003, %f41;
	mul.wide.s32 	%rd41, %r1003, 4;
	add.s64 	%rd42, %rd1, %rd41;
	ld.global.f32 	%f42, [%rd42];
	add.f32 	%f43, %f42, 0f42C80000;
	mul.f32 	%f44, %f38, %f43;
	div.rn.f32 	%f45, %f44, 0f42C80000;
	st.global.f32 	[%rd38+8], %f45;
	add.s32 	%r1326, %r1326, 2;
	mov.u32 	%r1039, %r1037;
$L__BB1_123:
	and.b32  	%r1004, %r589, 1;
	setp.eq.b32 	%p70, %r1004, 1;
	not.pred 	%p71, %p70;
	@%p71 bra 	$L__BB1_125;
	shr.u32 	%r1005, %r1039, 2;
	xor.b32  	%r1006, %r1005, %r1039;
	shl.b32 	%r1007, %r1035, 4;
	shl.b32 	%r1008, %r1006, 1;
	xor.b32  	%r1009, %r1008, %r1007;
	xor.b32  	%r1010, %r1009, %r1006;
	xor.b32  	%r1011, %r1010, %r1035;
	add.s32 	%r1012, %r1323, %r1011;
	add.s32 	%r1013, %r1012, 362437;
	cvt.rn.f32.u32 	%f46, %r1013;
	fma.rn.f32 	%f47, %f46, 0f2F800000, 0f2F000000;
	mul.f32 	%f48, %f47, %f1;
	cvt.rzi.s32.f32 	%r1014, %f48;
	add.s32 	%r1015, %r1326, %r555;
	mul.wide.s32 	%rd43, %r1015, 4;
	add.s64 	%rd44, %rd2, %rd43;
	ld.global.f32 	%f49, [%rd44];
	mul.wide.s32 	%rd45, %r1014, 4;
	add.s64 	%rd46, %rd1, %rd45;
	ld.global.f32 	%f50, [%rd46];
	add.f32 	%f51, %f50, 0f42C80000;
	mul.f32 	%f52, %f49, %f51;
	div.rn.f32 	%f53, %f52, 0f42C80000;
	st.global.f32 	[%rd44+4], %f53;
$L__BB1_125:
	ret;

}


// ===== COMPILED SASS (sm_100) =====

	.target	sm_100

	.elftype	@"ET_EXEC"


//--------------------- .note.nv.tkinfo           --------------------------
	.section	.note.nv.tkinfo,"",@"SHT_NOTE"
	.sectionflags	@"SHF_NOTE_NV_TKINFO"
	.tkinfo
        /*0018*/ 	.word	0x00000002
        /*0030*/ 	.string	""
        /*0030*/ 	.string	"ptxas"
        /*0030*/ 	.string	"Cuda compilation tools, release 13.0, V13.0.88"
        /*0030*/ 	.string	"Build cuda_13.0.r13.0/compiler.36424714_0"
        /*0030*/ 	.string	"-arch sm_100 -m 64 "



//--------------------- .note.nv.cuinfo           --------------------------
	.section	.note.nv.cuinfo,"",@"SHT_NOTE"
	.sectionflags	@"SHF_NOTE_NV_CUINFO"
        /*0018*/ 	.short	0x0002
        /*001a*/ 	.short	0x0064
        /*001c*/ 	.short	0x0082
	.zero		2


//--------------------- .nv.info                  --------------------------
	.section	.nv.info,"",@"SHT_CUDA_INFO"
	.align	4


	//----- nvinfo : EIATTR_REGCOUNT
	.align		4
        /*0000*/ 	.byte	0x04, 0x2f
        /*0002*/ 	.short	(.L_10 - .L_9)
	.align		4
.L_9:
        /*0004*/ 	.word	index@(_Z25__many_updates_gpu_kernelPfS_i)
        /*0008*/ 	.word	0x00000015


	//----- nvinfo : EIATTR_FRAME_SIZE
	.align		4
.L_10:
        /*000c*/ 	.byte	0x04, 0x11
        /*000e*/ 	.short	(.L_12 - .L_11)
	.align		4
.L_11:
        /*0010*/ 	.word	index@($__internal_1_$__cuda_sm3x_div_rn_noftz_f32_slowpath)
        /*0014*/ 	.word	0x00000000


	//----- nvinfo : EIATTR_FRAME_SIZE
	.align		4
.L_12:
        /*0018*/ 	.byte	0x04, 0x11
        /*001a*/ 	.short	(.L_14 - .L_13)
	.align		4
.L_13:
        /*001c*/ 	.word	index@(_Z25__many_updates_gpu_kernelPfS_i)
        /*0020*/ 	.word	0x00000000


	//----- nvinfo : EIATTR_REGCOUNT
	.align		4
.L_14:
        /*0024*/ 	.byte	0x04, 0x2f
        /*0026*/ 	.short	(.L_16 - .L_15)
	.align		4
.L_15:
        /*0028*/ 	.word	index@(_Z25mc_simulations_gpu_kernelPfiS_ii)
        /*002c*/ 	.word	0x00000020


	//----- nvinfo : EIATTR_FRAME_SIZE
	.align		4
.L_16:
        /*0030*/ 	.byte	0x04, 0x11
        /*0032*/ 	.short	(.L_18 - .L_17)
	.align		4
.L_17:
        /*0034*/ 	.word	index@($__internal_0_$__cuda_sm3x_div_rn_noftz_f32_slowpath)
        /*0038*/ 	.word	0x00000030


	//----- nvinfo : EIATTR_FRAME_SIZE
	.align		4
.L_18:
        /*003c*/ 	.byte	0x04, 0x11
        /*003e*/ 	.short	(.L_20 - .L_19)
	.align		4
.L_19:
        /*0040*/ 	.word	index@(_Z25mc_simulations_gpu_kernelPfiS_ii)
        /*0044*/ 	.word	0x00000030


	//----- nvinfo : EIATTR_MIN_STACK_SIZE
	.align		4
.L_20:
        /*0048*/ 	.byte	0x04, 0x12
        /*004a*/ 	.short	(.L_22 - .L_21)
	.align		4
.L_21:
        /*004c*/ 	.word	index@(_Z25mc_simulations_gpu_kernelPfiS_ii)
        /*0050*/ 	.word	0x00000030


	//----- nvinfo : EIATTR_MIN_STACK_SIZE
	.align		4
.L_22:
        /*0054*/ 	.byte	0x04, 0x12
        /*0056*/ 	.short	(.L_24 - .L_23)
	.align		4
.L_23:
        /*0058*/ 	.word	index@(_Z25__many_updates_gpu_kernelPfS_i)
        /*005c*/ 	.word	0x00000000
.L_24:


//--------------------- .nv.compat                --------------------------
	.section	.nv.compat,"",@"SHT_CUDA_COMPAT_INFO"
	.align	4
        /*0000*/ 	.byte	0x02, 0x09, 0x00, 0x00, 0x02, 0x02, 0x01, 0x00, 0x02, 0x05, 0x05, 0x00, 0x03, 0x07, 0x01, 0x01
        /*0010*/ 	.byte	0x02, 0x03, 0x00, 0x00, 0x02, 0x06, 0x01, 0x00, 0x04, 0x0b, 0x08, 0x00, 0x01, 0x00, 0x00, 0x00
        /*0020*/ 	.byte	0x00, 0x00, 0x00, 0x00


//--------------------- .nv.info._Z25mc_simulations_gpu_kernelPfiS_ii --------------------------
	.section	.nv.info._Z25mc_simulations_gpu_kernelPfiS_ii,"",@"SHT_CUDA_INFO"
	.sectionflags	@""
	.align	4


	//----- nvinfo : EIATTR_CUDA_API_VERSION
	.align		4
        /*0000*/ 	.byte	0x04, 0x37
        /*0002*/ 	.short	(.L_26 - .L_25)
.L_25:
        /*0004*/ 	.word	0x00000082


	//----- nvinfo : EIATTR_KPARAM_INFO
	.align		4
.L_26:
        /*0008*/ 	.byte	0x04, 0x17
        /*000a*/ 	.short	(.L_28 - .L_27)
.L_27:
        /*000c*/ 	.word	0x00000000
        /*0010*/ 	.short	0x0004
        /*0012*/ 	.short	0x001c
        /*0014*/ 	.byte	0x00, 0xf0, 0x11, 0x00


	//----- nvinfo : EIATTR_KPARAM_INFO
	.align		4
.L_28:
        /*0018*/ 	.byte	0x04, 0x17
        /*001a*/ 	.short	(.L_30 - .L_29)
.L_29:
        /*001c*/ 	.word	0x00000000
        /*0020*/ 	.short	0x0003
        /*0022*/ 	.short	0x0018
        /*0024*/ 	.byte	0x00, 0xf0, 0x11, 0x00


	//----- nvinfo : EIATTR_KPARAM_INFO
	.align		4
.L_30:
        /*0028*/ 	.byte	0x04, 0x17
        /*002a*/ 	.short	(.L_32 - .L_31)
.L_31:
        /*002c*/ 	.word	0x00000000
        /*0030*/ 	.short	0x0002
        /*0032*/ 	.short	0x0010
        /*0034*/ 	.byte	0x00, 0xf5, 0x21, 0x00


	//----- nvinfo : EIATTR_KPARAM_INFO
	.align		4
.L_32:
        /*0038*/ 	.byte	0x04, 0x17
        /*003a*/ 	.short	(.L_34 - .L_33)
.L_33:
        /*003c*/ 	.word	0x00000000
        /*0040*/ 	.short	0x0001
        /*0042*/ 	.short	0x0008
        /*0044*/ 	.byte	0x00, 0xf0, 0x11, 0x00


	//----- nvinfo : EIATTR_KPARAM_INFO
	.align		4
.L_34:
        /*0048*/ 	.byte	0x04, 0x17
        /*004a*/ 	.short	(.L_36 - .L_35)
.L_35:
        /*004c*/ 	.word	0x00000000
        /*0050*/ 	.short	0x0000
        /*0052*/ 	.short	0x0000
        /*0054*/ 	.byte	0x00, 0xf5, 0x21, 0x00


	//----- nvinfo : EIATTR_SPARSE_MMA_MASK
	.align		4
.L_36:
        /*0058*/ 	.byte	0x03, 0x50
        /*005a*/ 	.short	0x0000


	//----- nvinfo : EIATTR_MAXREG_COUNT
	.align		4
        /*005c*/ 	.byte	0x03, 0x1b
        /*005e*/ 	.short	0x00ff


	//----- nvinfo : EIATTR_MERCURY_ISA_VERSION
	.align		4
        /*0060*/ 	.byte	0x03, 0x5f
        /*0062*/ 	.short	0x0101


	//----- nvinfo : EIATTR_VRC_CTA_INIT_COUNT
	.align		4
        /*0064*/ 	.byte	0x02, 0x4a
	.zero		1
	.zero		1


	//----- nvinfo : EIATTR_EXIT_INSTR_OFFSETS
	.align		4
        /*0068*/ 	.byte	0x04, 0x1c
        /*006a*/ 	.short	(.L_38 - .L_37)


	//   ....[0]....
.L_37:
        /*006c*/ 	.word	0x00000080


	//   ....[1]....
        /*0070*/ 	.word	0x000026e0


	//   ....[2]....
        /*0074*/ 	.word	0x000030c0


	//   ....[3]....
        /*0078*/ 	.word	0x00003590


	//   ....[4]....
        /*007c*/ 	.word	0x000037d0


	//----- nvinfo : EIATTR_CRS_STACK_SIZE
	.align		4
.L_38:
        /*0080*/ 	.byte	0x04, 0x1e
        /*0082*/ 	.short	(.L_40 - .L_39)
.L_39:
        /*0084*/ 	.word	0x00000000


	//----- nvinfo : EIATTR_CBANK_PARAM_SIZE
	.align		4
.L_40:
        /*0088*/ 	.byte	0x03, 0x19
        /*008a*/ 	.short	0x0020


	//----- nvinfo : EIATTR_PARAM_CBANK
	.align		4
        /*008c*/ 	.byte	0x04, 0x0a
        /*008e*/ 	.short	(.L_42 - .L_41)
	.align		4
.L_41:
        /*0090*/ 	.word	index@(.nv.constant0._Z25mc_simulations_gpu_kernelPfiS_ii)
        /*0094*/ 	.short	0x0380
        /*0096*/ 	.short	0x0020


	//----- nvinfo : EIATTR_SW_WAR
	.align		4
.L_42:
        /*0098*/ 	.byte	0x04, 0x36
        /*009a*/ 	.short	(.L_44 - .L_43)
.L_43:
        /*009c*/ 	.word	0x00000008
.L_44:


//--------------------- .nv.info._Z25__many_updates_gpu_kernelPfS_i --------------------------
	.section	.nv.info._Z25__many_updates_gpu_kernelPfS_i,"",@"SHT_CUDA_INFO"
	.sectionflags	@""
	.align	4


	//----- nvinfo : EIATTR_CUDA_API_VERSION
	.align		4
        /*0000*/ 	.byte	0x04, 0x37
        /*0002*/ 	.short	(.L_46 - .L_45)
.L_45:
        /*0004*/ 	.word	0x00000082


	//----- nvinfo : EIATTR_KPARAM_INFO
	.align		4
.L_46:
        /*0008*/ 	.byte	0x04, 0x17
        /*000a*/ 	.short	(.L_48 - .L_47)
.L_47:
        /*000c*/ 	.word	0x00000000
        /*0010*/ 	.short	0x0002
        /*0012*/ 	.short	0x0010
        /*0014*/ 	.byte	0x00, 0xf0, 0x11, 0x00


	//----- nvinfo : EIATTR_KPARAM_INFO
	.align		4
.L_48:
        /*0018*/ 	.byte	0x04, 0x17
        /*001a*/ 	.short	(.L_50 - .L_49)
.L_49:
        /*001c*/ 	.word	0x00000000
        /*0020*/ 	.short	0x0001
        /*0022*/ 	.short	0x0008
        /*0024*/ 	.byte	0x00, 0xf5, 0x21, 0x00


	//----- nvinfo : EIATTR_KPARAM_INFO
	.align		4
.L_50:
        /*0028*/ 	.byte	0x04, 0x17
        /*002a*/ 	.short	(.L_52 - .L_51)
.L_51:
        /*002c*/ 	.word	0x00000000
        /*0030*/ 	.short	0x0000
        /*0032*/ 	.short	0x0000
        /*0034*/ 	.byte	0x00, 0xf5, 0x21, 0x00


	//----- nvinfo : EIATTR_SPARSE_MMA_MASK
	.align		4
.L_52:
        /*0038*/ 	.byte	0x03, 0x50
        /*003a*/ 	.short	0x0000


	//----- nvinfo : EIATTR_MAXREG_COUNT
	.align		4
        /*003c*/ 	.byte	0x03, 0x1b
        /*003e*/ 	.short	0x00ff


	//----- nvinfo : EIATTR_MERCURY_ISA_VERSION
	.align		4
        /*0040*/ 	.byte	0x03, 0x5f
        /*0042*/ 	.short	0x0101


	//----- nvinfo : EIATTR_VRC_CTA_INIT_COUNT
	.align		4
        /*0044*/ 	.byte	0x02, 0x4a
	.zero		1
	.zero		1


	//----- nvinfo : EIATTR_EXIT_INSTR_OFFSETS
	.align		4
        /*0048*/ 	.byte	0x04, 0x1c
        /*004a*/ 	.short	(.L_54 - .L_53)


	//   ....[0]....
.L_53:
        /*004c*/ 	.word	0x00000030


	//   ....[1]....
        /*0050*/ 	.word	0x000009e0


	//   ....[2]....
        /*0054*/ 	.word	0x00000e80


	//   ....[3]....
        /*0058*/ 	.word	0x00001130


	//   ....[4]....
        /*005c*/ 	.word	0x00001280


	//----- nvinfo : EIATTR_CRS_STACK_SIZE
	.align		4
.L_54:
        /*0060*/ 	.byte	0x04, 0x1e
        /*0062*/ 	.short	(.L_56 - .L_55)
.L_55:
        /*0064*/ 	.word	0x00000000


	//----- nvinfo : EIATTR_CBANK_PARAM_SIZE
	.align		4
.L_56:
        /*0068*/ 	.byte	0x03, 0x19
        /*006a*/ 	.short	0x0014


	//----- nvinfo : EIATTR_PARAM_CBANK
	.align		4
        /*006c*/ 	.byte	0x04, 0x0a
        /*006e*/ 	.short	(.L_58 - .L_57)
	.align		4
.L_57:
        /*0070*/ 	.word	index@(.nv.constant0._Z25__many_updates_gpu_kernelPfS_i)
        /*0074*/ 	.short	0x0380
        /*0076*/ 	.short	0x0014


	//----- nvinfo : EIATTR_SW_WAR
	.align		4
.L_58:
        /*0078*/ 	.byte	0x04, 0x36
        /*007a*/ 	.short	(.L_60 - .L_59)
.L_59:
        /*007c*/ 	.word	0x00000008
.L_60:


//--------------------- .nv.callgraph             --------------------------
	.section	.nv.callgraph,"",@"SHT_CUDA_CALLGRAPH"
	.align	4
	.sectionentsize	8
	.align		4
        /*0000*/ 	.word	0x00000000
	.align		4
        /*0004*/ 	.word	0xffffffff
	.align		4
        /*0008*/ 	.word	0x00000000
	.align		4
        /*000c*/ 	.word	0xfffffffe
	.align		4
        /*0010*/ 	.word	0x00000000
	.align		4
        /*0014*/ 	.word	0xfffffffd
	.align		4
        /*0018*/ 	.word	0x00000000
	.align		4
        /*001c*/ 	.word	0xfffffffc


//--------------------- .nv.constant4             --------------------------
	.section	.nv.constant4,"a",@progbits
	.align	8
	.align		8
.nv.constant4:
        /*0000*/ 	.dword	precalc_xorwow_matrix
	.align		8
        /*0008*/ 	.dword	precalc_xorwow_offset_matrix
	.align		8
        /*0010*/ 	.dword	mrg32k3aM1
	.align		8
        /*0018*/ 	.dword	mrg32k3aM2
	.align		8
        /*0020*/ 	.dword	mrg32k3aM1SubSeq
	.align		8
        /*0028*/ 	.dword	mrg32k3aM2SubSeq
	.align		8
        /*0030*/ 	.dword	mrg32k3aM1Seq
	.align		8
        /*0038*/ 	.dword	mrg32k3aM2Seq


//--------------------- .nv.constant3             --------------------------
	.section	.nv.constant3,"a",@progbits
	.align	8
.nv.constant3:
	.type		__cr_lgamma_table,@object
	.size		__cr_lgamma_table,(.L_8 - __cr_lgamma_table)
__cr_lgamma_table:
        /*0000*/ 	.byte	0x00, 0x00, 0x00, 0x00, 0x00, 0x00, 0x00, 0x00, 0x00, 0x00, 0x00, 0x00, 0x00, 0x00, 0x00, 0x00
        /*0010*/ 	.byte	0xef, 0x39, 0xfa, 0xfe, 0x42, 0x2e, 0xe6, 0x3f, 0x02, 0x20, 0x2a, 0xfa, 0x0b, 0xab, 0xfc, 0x3f
        /*0020*/ 	.byte	0xf9, 0x2c, 0x92, 0x7c, 0xa7, 0x6c, 0x09, 0x40, 0xc9, 0x79, 0x44, 0x3c, 0x64, 0x26, 0x13, 0x40
        /*0030*/ 	.byte	0xca, 0x01, 0xcf, 0x3a, 0x27, 0x51, 0x1a, 0x40, 0x30, 0xcc, 0x2d, 0xf3, 0xe1, 0x0c, 0x21, 0x40
        /*0040*/ 	.byte	0x0d, 0xb7, 0xfc, 0x82, 0x8e, 0x35, 0x25, 0x40
.L_8:


//--------------------- .text._Z25mc_simulations_gpu_kernelPfiS_ii --------------------------
	.section	.text._Z25mc_simulations_gpu_kernelPfiS_ii,"ax",@progbits
	.align	128
        .global         _Z25mc_simulations_gpu_kernelPfiS_ii
        .type           _Z25mc_simulations_gpu_kernelPfiS_ii,@function
        .size           _Z25mc_simulations_gpu_kernelPfiS_ii,(.L_x_68 - _Z25mc_simulations_gpu_kernelPfiS_ii)
        .other          _Z25mc_simulations_gpu_kernelPfiS_ii,@"STO_CUDA_ENTRY STV_DEFAULT"
_Z25mc_simulations_gpu_kernelPfiS_ii:
.text._Z25mc_simulations_gpu_kernelPfiS_ii:
[----:B------:R-:W0:Y:S01]  /*0000*/  LDC R1, c[0x0][0x37c] ;  /* 0x0000df00ff017b82 */ /* 0x000e220000000800 */
[----:B------:R-:W1:Y:S07]  /*0010*/  S2R R3, SR_TID.X ;  /* 0x0000000000037919 */ /* 0x000e6e0000002100 */
[----:B------:R-:W1:Y:S01]  /*0020*/  S2UR UR4, SR_CTAID.X ;  /* 0x00000000000479c3 */ /* 0x000e620000002500 */
[----:B------:R-:W2:Y:S01]  /*0030*/  LDCU UR5, c[0x0][0x398] ;  /* 0x00007300ff0577ac */ /* 0x000ea20008000800 */
[----:B0-----:R-:W-:-:S06]  /*0040*/  VIADD R1, R1, 0xffffffd0 ;  /* 0xffffffd001017836 */ /* 0x001fcc0000000000 */
[----:B------:R-:W1:Y:S02]  /*0050*/  LDC R20, c[0x0][0x360] ;  /* 0x0000d800ff147b82 */ /* 0x000e640000000800 */
[----:B-1----:R-:W-:-:S05]  /*0060*/  IMAD R20, R20, UR4, R3 ;  /* 0x0000000414147c24 */ /* 0x002fca000f8e0203 */
[----:B--2---:R-:W-:-:S13]  /*0070*/  ISETP.GE.AND P0, PT, R20, UR5, PT ;  /* 0x0000000514007c0c */ /* 0x004fda000bf06270 */
[----:B------:R-:W-:Y:S05]  /*0080*/  @P0 EXIT ;  /* 0x000000000000094d */ /* 0x000fea0003800000 */
[C---:B------:R-:W-:Y:S01]  /*0090*/  LOP3.LUT R15, R20.reuse, 0xaad26b49, RZ, 0x3c, !PT ;  /* 0xaad26b49140f7812 */ /* 0x040fe200078e3cff */
[----:B------:R-:W-:Y:S01]  /*00a0*/  IMAD.MOV.U32 R0, RZ, RZ, -0x266e14b1 ;  /* 0xd991eb4fff007424 */ /* 0x000fe200078e00ff */
[----:B------:R-:W-:Y:S01]  /*00b0*/  ISETP.GT.AND P0, PT, R20, -0x1, PT ;  /* 0xffffffff1400780c */ /* 0x000fe20003f04270 */
[----:B------:R-:W0:Y:S01]  /*00c0*/  LDCU.64 UR6, c[0x0][0x358] ;  /* 0x00006b00ff0677ac */ /* 0x000e220008000a00 */
[----:B------:R-:W-:Y:S01]  /*00d0*/  BSSY.RECONVERGENT B0, `(.L_x_0) ;  /* 0x000025e000007945 */ /* 0x000fe20003800200 */
[----:B------:R-:W-:Y:S01]  /*00e0*/  IMAD R15, R15, 0x4182bed5, RZ ;  /* 0x4182bed50f0f7824 */ /* 0x000fe200078e02ff */
[----:B------:R-:W-:Y:S02]  /*00f0*/  SEL R0, R0, 0x8bf16996, P0 ;  /* 0x8bf1699600007807 */ /* 0x000fe40000000000 */
[----:B------:R-:W-:Y:S01]  /*0100*/  ISETP.NE.AND P0, PT, R20, RZ, PT ;  /* 0x000000ff1400720c */ /* 0x000fe20003f05270 */
[C---:B------:R-:W-:Y:S01]  /*0110*/  VIADD R7, R15.reuse, 0x75bcd15 ;  /* 0x075bcd150f077836 */ /* 0x040fe20000000000 */
[C---:B------:R-:W-:Y:S01]  /*0120*/  IADD3 R6, PT, PT, R0.reuse, 0x64f0c9, R15 ;  /* 0x0064f0c900067810 */ /* 0x040fe20007ffe00f */
[C---:B------:R-:W-:Y:S01]  /*0130*/  VIADD R5, R0.reuse, 0x1f123bb5 ;  /* 0x1f123bb500057836 */ /* 0x040fe20000000000 */
[C---:B------:R-:W-:Y:S01]  /*0140*/  LOP3.LUT R4, R15.reuse, 0x159a55e5, RZ, 0x3c, !PT ;  /* 0x159a55e50f047812 */ /* 0x040fe200078e3cff */
[----:B------:R-:W-:Y:S01]  /*0150*/  VIADD R3, R15, 0x583f19 ;  /* 0x00583f190f037836 */ /* 0x000fe20000000000 */
[----:B------:R-:W-:Y:S01]  /*0160*/  LOP3.LUT R2, R0, 0x5491333, RZ, 0x3c, !PT ;  /* 0x0549133300027812 */ /* 0x000fe200078e3cff */
[----:B------:R1:W-:Y:S04]  /*0170*/  STL.64 [R1], R6 ;  /* 0x0000000601007387 */ /* 0x0003e80000100a00 */
[----:B------:R1:W-:Y:S04]  /*0180*/  STL.64 [R1+0x8], R4 ;  /* 0x0000080401007387 */ /* 0x0003e80000100a00 */
[----:B------:R1:W-:Y:S01]  /*0190*/  STL.64 [R1+0x10], R2 ;  /* 0x0000100201007387 */ /* 0x0003e20000100a00 */
[----:B0-----:R-:W-:Y:S05]  /*01a0*/  @!P0 BRA `(.L_x_1) ;  /* 0x0000002400408947 */ /* 0x001fea0003800000 */
[--C-:B------:R-:W-:Y:S01]  /*01b0*/  SHF.R.S32.HI R14, RZ, 0x1f, R20.reuse ;  /* 0x0000001fff0e7819 */ /* 0x100fe20000011414 */
[----:B------:R-:W-:Y:S02]  /*01c0*/  IMAD.MOV.U32 R13, RZ, RZ, R20 ;  /* 0x000000ffff0d7224 */ /* 0x000fe400078e0014 */
[----:B------:R-:W-:-:S07]  /*01d0*/  IMAD.MOV.U32 R12, RZ, RZ, RZ ;  /* 0x000000ffff0c7224 */ /* 0x000fce00078e00ff */
.L_x_10:
[----:B------:R-:W-:Y:S01]  /*01e0*/  LOP3.LUT R19, R13, 0x3, RZ, 0xc0, !PT ;  /* 0x000000030d137812 */ /* 0x000fe200078ec0ff */
[----:B------:R-:W-:Y:S03]  /*01f0*/  BSSY.RECONVERGENT B1, `(.L_x_2) ;  /* 0x0000245000017945 */ /* 0x000fe60003800200 */
[----:B------:R-:W-:-:S04]  /*0200*/  ISETP.NE.U32.AND P0, PT, R19, RZ, PT ;  /* 0x000000ff1300720c */ /* 0x000fc80003f05070 */
[----:B------:R-:W-:-:S13]  /*0210*/  ISETP.NE.AND.EX P0, PT, RZ, RZ, PT, P0 ;  /* 0x000000ffff00720c */ /* 0x000fda0003f05300 */
[----:B0-23--:R-:W-:Y:S05]  /*0220*/  @!P0 BRA `(.L_x_3) ;  /* 0x0000002400048947 */ /* 0x00dfea0003800000 */
[----:B------:R-:W0:Y:S01]  /*0230*/  LDC.64 R8, c[0x4][RZ] ;  /* 0x01000000ff087b82 */ /* 0x000e220000000a00 */
[----:B------:R-:W-:Y:S01]  /*0240*/  IMAD.MOV.U32 R16, RZ, RZ, RZ ;  /* 0x000000ffff107224 */ /* 0x000fe200078e00ff */
[----:B-1----:R-:W-:Y:S02]  /*0250*/  CS2R R2, SRZ ;  /* 0x0000000000027805 */ /* 0x002fe4000001ff00 */
[----:B------:R-:W-:Y:S01]  /*0260*/  CS2R R4, SRZ ;  /* 0x0000000000047805 */ /* 0x000fe2000001ff00 */
[----:B------:R-:W-:Y:S02]  /*0270*/  IMAD.MOV.U32 R7, RZ, RZ, RZ ;  /* 0x000000ffff077224 */ /* 0x000fe400078e00ff */
[----:B0-----:R-:W-:-:S07]  /*0280*/  IMAD.WIDE.U32 R8, R12, 0xc80, R8 ;  /* 0x00000c800c087825 */ /* 0x001fce00078e0008 */
.L_x_5:
[----:B------:R-:W-:-:S06]  /*0290*/  IMAD R17, R16, 0x4, R1 ;  /* 0x0000000410117824 */ /* 0x000fcc00078e0201 */
[----:B------:R-:W5:Y:S01]  /*02a0*/  LDL R17, [R17+0x4] ;  /* 0x0000040011117983 */ /* 0x000f620000100800 */
[----:B------:R-:W-:Y:S01]  /*02b0*/  IMAD.SHL.U32 R18, R16, 0x20, RZ ;  /* 0x0000002010127824 */ /* 0x000fe200078e00ff */
[----:B------:R-:W-:-:S06]  /*02c0*/  UMOV UR4, URZ ;  /* 0x000000ff00047c82 */ /* 0x000fcc0008000000 */
.L_x_4:
[----:B-----5:R-:W-:Y:S01]  /*02d0*/  SHF.R.U32.HI R23, RZ, UR4, R17 ;  /* 0x00000004ff177c19 */ /* 0x020fe20008011611 */
[----:B------:R-:W-:-:S03]  /*02e0*/  VIADD R10, R18, UR4 ;  /* 0x00000004120a7c36 */ /* 0x000fc60008000000 */
[----:B------:R-:W-:-:S04]  /*02f0*/  LOP3.LUT R11, R23, 0x1, RZ, 0xc0, !PT ;  /* 0x00000001170b7812 */ /* 0x000fc800078ec0ff */
[----:B------:R-:W-:Y:S01]  /*0300*/  ISETP.NE.U32.AND P0, PT, R11, 0x1, PT ;  /* 0x000000010b00780c */ /* 0x000fe20003f05070 */
[----:B------:R-:W-:-:S03]  /*0310*/  IMAD R11, R10, 0x5, RZ ;  /* 0x000000050a0b7824 */ /* 0x000fc600078e02ff */
[----:B------:R-:W-:Y:S01]  /*0320*/  R2P PR, R23, 0x7e ;  /* 0x0000007e17007804 */ /* 0x000fe20000000000 */
[----:B------:R-:W-:-:S08]  /*0330*/  IMAD.WIDE.U32 R10, R11, 0x4, R8 ;  /* 0x000000040b0a7825 */ /* 0x000fd000078e0008 */
[----:B------:R-:W2:Y:S04]  /*0340*/  @!P0 LDG.E R22, desc[UR6][R10.64+0x10] ;  /* 0x000010060a168981 */ /* 0x000ea8000c1e1900 */
[----:B------:R-:W3:Y:S04]  /*0350*/  @P1 LDG.E R24, desc[UR6][R10.64+0x24] ;  /* 0x000024060a181981 */ /* 0x000ee8000c1e1900 */
[----:B------:R-:W4:Y:S04]  /*0360*/  @P2 LDG.E R26, desc[UR6][R10.64+0x38] ;  /* 0x000038060a1a2981 */ /* 0x000f28000c1e1900 */
[----:B------:R-:W4:Y:S04]  /*0370*/  @P3 LDG.E R28, desc[UR6][R10.64+0x4c] ;  /* 0x00004c060a1c3981 */ /* 0x000f28000c1e1900 */
[----:B------:R-:W4:Y:S04]  /*0380*/  @!P0 LDG.E R21, desc[UR6][R10.64+0x4] ;  /* 0x000004060a158981 */ /* 0x000f28000c1e1900 */
[----:B------:R-:W4:Y:S01]  /*0390*/  @P1 LDG.E R25, desc[UR6][R10.64+0x20] ;  /* 0x000020060a191981 */ /* 0x000f22000c1e1900 */
[----:B--2---:R-:W-:-:S03]  /*03a0*/  @!P0 LOP3.LUT R3, R3, R22, RZ, 0x3c, !PT ;  /* 0x0000001603038212 */ /* 0x004fc600078e3cff */
[----:B------:R-:W2:Y:S01]  /*03b0*/  @!P0 LDG.E R22, desc[UR6][R10.64] ;  /* 0x000000060a168981 */ /* 0x000ea2000c1e1900 */
[----:B---3--:R-:W-:-:S03]  /*03c0*/  @P1 LOP3.LUT R3, R3, R24, RZ, 0x3c, !PT ;  /* 0x0000001803031212 */ /* 0x008fc600078e3cff */
[----:B------:R-:W3:Y:S01]  /*03d0*/  @P4 LDG.E R24, desc[UR6][R10.64+0x60] ;  /* 0x000060060a184981 */ /* 0x000ee2000c1e1900 */
[----:B----4-:R-:W-:-:S03]  /*03e0*/  @P2 LOP3.LUT R3, R3, R26, RZ, 0x3c, !PT ;  /* 0x0000001a03032212 */ /* 0x010fc600078e3cff */
[----:B------:R-:W4:Y:S01]  /*03f0*/  @P5 LDG.E R26, desc[UR6][R10.64+0x74] ;  /* 0x000074060a1a5981 */ /* 0x000f22000c1e1900 */
[----:B------:R-:W-:Y:S02]  /*0400*/  @P3 LOP3.LUT R3, R3, R28, RZ, 0x3c, !PT ;  /* 0x0000001c03033212 */ /* 0x000fe400078e3cff */
[----:B------:R-:W-:Y:S02]  /*0410*/  @!P0 LOP3.LUT R4, R4, R21, RZ, 0x3c, !PT ;  /* 0x0000001504048212 */ /* 0x000fe400078e3cff */
[----:B------:R-:W4:Y:S01]  /*0420*/  @!P0 LDG.E R21, desc[UR6][R10.64+0xc] ;  /* 0x00000c060a158981 */ /* 0x000f22000c1e1900 */
[----:B--2---:R-:W-:-:S03]  /*0430*/  @!P0 LOP3.LUT R7, R7, R22, RZ, 0x3c, !PT ;  /* 0x0000001607078212 */ /* 0x004fc600078e3cff */
[----:B------:R-:W2:Y:S01]  /*0440*/  @!P0 LDG.E R22, desc[UR6][R10.64+0x8] ;  /* 0x000008060a168981 */ /* 0x000ea2000c1e1900 */
[----:B---3--:R-:W-:-:S03]  /*0450*/  @P4 LOP3.LUT R3, R3, R24, RZ, 0x3c, !PT ;  /* 0x0000001803034212 */ /* 0x008fc600078e3cff */
[----:B------:R-:W3:Y:S01]  /*0460*/  @P1 LDG.E R24, desc[UR6][R10.64+0x14] ;  /* 0x000014060a181981 */ /* 0x000ee2000c1e1900 */
[----:B----4-:R-:W-:-:S03]  /*0470*/  @!P0 LOP3.LUT R2, R2, R21, RZ, 0x3c, !PT ;  /* 0x0000001502028212 */ /* 0x010fc600078e3cff */
[----:B------:R-:W4:Y:S01]  /*0480*/  @P1 LDG.E R21, desc[UR6][R10.64+0x18] ;  /* 0x000018060a151981 */ /* 0x000f22000c1e1900 */
[----:B--2---:R-:W-:-:S03]  /*0490*/  @!P0 LOP3.LUT R5, R5, R22, RZ, 0x3c, !PT ;  /* 0x0000001605058212 */ /* 0x004fc600078e3cff */
[----:B------:R-:W2:Y:S01]  /*04a0*/  @P1 LDG.E R22, desc[UR6][R10.64+0x1c] ;  /* 0x00001c060a161981 */ /* 0x000ea2000c1e1900 */
[----:B---3--:R-:W-:-:S03]  /*04b0*/  @P1 LOP3.LUT R7, R7, R24, RZ, 0x3c, !PT ;  /* 0x0000001807071212 */ /* 0x008fc600078e3cff */
[----:B------:R-:W3:Y:S01]  /*04c0*/  @P2 LDG.E R24, desc[UR6][R10.64+0x28] ;  /* 0x000028060a182981 */ /* 0x000ee2000c1e1900 */
[----:B------:R-:W-:-:S03]  /*04d0*/  @P1 LOP3.LUT R2, R2, R25, RZ, 0x3c, !PT ;  /* 0x0000001902021212 */ /* 0x000fc600078e3cff */
[----:B------:R-:W3:Y:S01]  /*04e0*/  @P2 LDG.E R25, desc[UR6][R10.64+0x34] ;  /* 0x000034060a192981 */ /* 0x000ee2000c1e1900 */
[----:B----4-:R-:W-:-:S03]  /*04f0*/  @P1 LOP3.LUT R4, R4, R21, RZ, 0x3c, !PT ;  /* 0x0000001504041212 */ /* 0x010fc600078e3cff */
[----:B------:R-:W4:Y:S01]  /*0500*/  @P2 LDG.E R21, desc[UR6][R10.64+0x2c] ;  /* 0x00002c060a152981 */ /* 0x000f22000c1e1900 */
[----:B--2---:R-:W-:-:S03]  /*0510*/  @P1 LOP3.LUT R5, R5, R22, RZ, 0x3c, !PT ;  /* 0x0000001605051212 */ /* 0x004fc600078e3cff */
        /* <DEDUP_REMOVED lines=27> */
[----:B------:R-:W-:Y:S02]  /*06d0*/  LOP3.LUT P0, RZ, R23, 0x80, RZ, 0xc0, !PT ;  /* 0x0000008017ff7812 */ /* 0x000fe4000780c0ff */
[----:B------:R-:W-:Y:S02]  /*06e0*/  @P5 LOP3.LUT R2, R2, R25, RZ, 0x3c, !PT ;  /* 0x0000001902025212 */ /* 0x000fe400078e3cff */
        /* <DEDUP_REMOVED lines=17> */
[----:B------:R-:W-:Y:S02]  /*0800*/  @P6 LOP3.LUT R3, R3, R26, RZ, 0x3c, !PT ;  /* 0x0000001a03036212 */ /* 0x000fe400078e3cff */
[----:B------:R-:W-:Y:S02]  /*0810*/  @P0 LOP3.LUT R2, R2, R25, RZ, 0x3c, !PT ;  /* 0x0000001902020212 */ /* 0x000fe400078e3cff */
[----:B----4-:R-:W-:Y:S02]  /*0820*/  @P0 LOP3.LUT R4, R4, R21, RZ, 0x3c, !PT ;  /* 0x0000001504040212 */ /* 0x010fe400078e3cff */
[----:B--2---:R-:W-:Y:S02]  /*0830*/  @P0 LOP3.LUT R5, R5, R22, RZ, 0x3c, !PT ;  /* 0x0000001605050212 */ /* 0x004fe400078e3cff */
[----:B---3--:R-:W-:Y:S02]  /*0840*/  @P0 LOP3.LUT R3, R3, R24, RZ, 0x3c, !PT ;  /* 0x0000001803030212 */ /* 0x008fe400078e3cff */
[----:B------:R-:W-:-:S13]  /*0850*/  R2P PR, R23.B1, 0x7f ;  /* 0x0000007f17007804 */ /* 0x000fda0000001000 */
[----:B------:R-:W2:Y:S04]  /*0860*/  @P0 LDG.E R22, desc[UR6][R10.64+0xa0] ;  /* 0x0000a0060a160981 */ /* 0x000ea8000c1e1900 */
[----:B------:R-:W3:Y:S04]  /*0870*/  @P0 LDG.E R21, desc[UR6][R10.64+0xa4] ;  /* 0x0000a4060a150981 */ /* 0x000ee8000c1e1900 */
[----:B------:R-:W4:Y:S04]  /*0880*/  @P0 LDG.E R24, desc[UR6][R10.64+0xb0] ;  /* 0x0000b0060a180981 */ /* 0x000f28000c1e1900 */
[----:B------:R-:W4:Y:S04]  /*0890*/  @P0 LDG.E R25, desc[UR6][R10.64+0xac] ;  /* 0x0000ac060a190981 */ /* 0x000f28000c1e1900 */
[----:B------:R-:W4:Y:S01]  /*08a0*/  @P2 LDG.E R26, desc[UR6][R10.64+0xd0] ;  /* 0x0000d0060a1a2981 */ /* 0x000f22000c1e1900 */
[----:B--2---:R-:W-:-:S03]  /*08b0*/  @P0 LOP3.LUT R7, R7, R22, RZ, 0x3c, !PT ;  /* 0x0000001607070212 */ /* 0x004fc600078e3cff */
[----:B------:R-:W2:Y:S01]  /*08c0*/  @P0 LDG.E R22, desc[UR6][R10.64+0xa8] ;  /* 0x0000a8060a160981 */ /* 0x000ea2000c1e1900 */
[----:B---3--:R-:W-:-:S03]  /*08d0*/  @P0 LOP3.LUT R4, R4, R21, RZ, 0x3c, !PT ;  /* 0x0000001504040212 */ /* 0x008fc600078e3cff */
[----:B------:R-:W3:Y:S01]  /*08e0*/  @P1 LDG.E R21, desc[UR6][R10.64+0xb8] ;  /* 0x0000b8060a151981 */ /* 0x000ee2000c1e1900 */
[----:B----4-:R-:W-:-:S03]  /*08f0*/  @P0 LOP3.LUT R3, R3, R24, RZ, 0x3c, !PT ;  /* 0x0000001803030212 */ /* 0x010fc600078e3cff */
[----:B------:R-:W4:Y:S01]  /*0900*/  @P1 LDG.E R24, desc[UR6][R10.64+0xbc] ;  /* 0x0000bc060a181981 */ /* 0x000f22000c1e1900 */
[----:B--2---:R-:W-:-:S03]  /*0910*/  @P0 LOP3.LUT R5, R5, R22, RZ, 0x3c, !PT ;  /* 0x0000001605050212 */ /* 0x004fc600078e3cff */
[----:B------:R-:W2:Y:S01]  /*0920*/  @P1 LDG.E R22, desc[UR6][R10.64+0xb4] ;  /* 0x0000b4060a161981 */ /* 0x000ea2000c1e1900 */
[----:B------:R-:W-:-:S03]  /*0930*/  @P0 LOP3.LUT R2, R2, R25, RZ, 0x3c, !PT ;  /* 0x0000001902020212 */ /* 0x000fc600078e3cff */
[----:B------:R-:W2:Y:S01]  /*0940*/  @P1 LDG.E R25, desc[UR6][R10.64+0xc0] ;  /* 0x0000c0060a191981 */ /* 0x000ea2000c1e1900 */
[----:B------:R-:W-:Y:S02]  /*0950*/  LOP3.LUT P0, RZ, R23, 0x8000, RZ, 0xc0, !PT ;  /* 0x0000800017ff7812 */ /* 0x000fe4000780c0ff */
[----:B---3--:R-:W-:Y:S01]  /*0960*/  @P1 LOP3.LUT R4, R4, R21, RZ, 0x3c, !PT ;  /* 0x0000001504041212 */ /* 0x008fe200078e3cff */
[----:B------:R-:W3:Y:S01]  /*0970*/  @P2 LDG.E R23, desc[UR6][R10.64+0xd4] ;  /* 0x0000d4060a172981 */ /* 0x000ee2000c1e1900 */
[----:B----4-:R-:W-:-:S03]  /*0980*/  @P1 LOP3.LUT R5, R5, R24, RZ, 0x3c, !PT ;  /* 0x0000001805051212 */ /* 0x010fc600078e3cff */
[----:B------:R-:W4:Y:S04]  /*0990*/  @P2 LDG.E R24, desc[UR6][R10.64+0xc8] ;  /* 0x0000c8060a182981 */ /* 0x000f28000c1e1900 */
[----:B------:R-:W4:Y:S01]  /*09a0*/  @P2 LDG.E R21, desc[UR6][R10.64+0xcc] ;  /* 0x0000cc060a152981 */ /* 0x000f22000c1e1900 */
[----:B--2---:R-:W-:-:S03]  /*09b0*/  @P1 LOP3.LUT R7, R7, R22, RZ, 0x3c, !PT ;  /* 0x0000001607071212 */ /* 0x004fc600078e3cff */
[----:B------:R-:W2:Y:S04]  /*09c0*/  @P0 LDG.E R28, desc[UR6][R10.64+0x13c] ;  /* 0x00013c060a1c0981 */ /* 0x000ea8000c1e1900 */
[----:B------:R-:W2:Y:S01]  /*09d0*/  @P1 LDG.E R22, desc[UR6][R10.64+0xc4] ;  /* 0x0000c4060a161981 */ /* 0x000ea2000c1e1900 */
[----:B------:R-:W-:Y:S02]  /*09e0*/  @P1 LOP3.LUT R2, R2, R25, RZ, 0x3c, !PT ;  /* 0x0000001902021212 */ /* 0x000fe400078e3cff */
[----:B------:R-:W-:Y:S02]  /*09f0*/  @P2 LOP3.LUT R5, R5, R26, RZ, 0x3c, !PT ;  /* 0x0000001a05052212 */ /* 0x000fe400078e3cff */
[----:B---3--:R-:W-:Y:S01]  /*0a00*/  @P2 LOP3.LUT R2, R2, R23, RZ, 0x3c, !PT ;  /* 0x0000001702022212 */ /* 0x008fe200078e3cff */
[----:B------:R-:W3:Y:S01]  /*0a10*/  @P3 LDG.E R26, desc[UR6][R10.64+0xe4] ;  /* 0x0000e4060a1a3981 */ /* 0x000ee2000c1e1900 */
[----:B----4-:R-:W-:-:S03]  /*0a20*/  @P2 LOP3.LUT R7, R7, R24, RZ, 0x3c, !PT ;  /* 0x0000001807072212 */ /* 0x010fc600078e3cff */
[----:B------:R-:W4:Y:S01]  /*0a30*/  @P3 LDG.E R24, desc[UR6][R10.64+0xdc] ;  /* 0x0000dc060a183981 */ /* 0x000f22000c1e1900 */
[----:B------:R-:W-:-:S03]  /*0a40*/  @P2 LOP3.LUT R4, R4, R21, RZ, 0x3c, !PT ;  /* 0x0000001504042212 */ /* 0x000fc600078e3cff */
        /* <DEDUP_REMOVED lines=8> */
[----:B------:R-:W-:-:S03]  /*0ad0*/  @P3 LOP3.LUT R4, R4, R21, RZ, 0x3c, !PT ;  /* 0x0000001504043212 */ /* 0x000fc600078e3cff */
[----:B------:R-:W4:Y:S01]  /*0ae0*/  @P4 LDG.E R21, desc[UR6][R10.64+0xf4] ;  /* 0x0000f4060a154981 */ /* 0x000f22000c1e1900 */
[----:B------:R-:W-:-:S03]  /*0af0*/  @P3 LOP3.LUT R2, R2, R23, RZ, 0x3c, !PT ;  /* 0x0000001702023212 */ /* 0x000fc600078e3cff */
        /* <DEDUP_REMOVED lines=33> */
[----:B------:R-:W-:-:S04]  /*0d10*/  UIADD3 UR4, UPT, UPT, UR4, 0x10, URZ ;  /* 0x0000001004047890 */ /* 0x000fc8000fffe0ff */
[----:B------:R-:W-:Y:S01]  /*0d20*/  UISETP.NE.AND UP0, UPT, UR4, 0x20, UPT ;  /* 0x000000200400788c */ /* 0x000fe2000bf05270 */
[----:B---3--:R-:W-:Y:S02]  /*0d30*/  @P0 LOP3.LUT R5, R5, R26, RZ, 0x3c, !PT ;  /* 0x0000001a05050212 */ /* 0x008fe400078e3cff */
[----:B----4-:R-:W-:Y:S02]  /*0d40*/  @P0 LOP3.LUT R7, R7, R24, RZ, 0x3c, !PT ;  /* 0x0000001807070212 */ /* 0x010fe400078e3cff */
[----:B------:R-:W-:Y:S02]  /*0d50*/  @P0 LOP3.LUT R4, R4, R21, RZ, 0x3c, !PT ;  /* 0x0000001504040212 */ /* 0x000fe400078e3cff */
[----:B------:R-:W-:Y:S02]  /*0d60*/  @P0 LOP3.LUT R2, R2, R23, RZ, 0x3c, !PT ;  /* 0x0000001702020212 */ /* 0x000fe400078e3cff */
[----:B--2---:R-:W-:-:S04]  /*0d70*/  @P6 LOP3.LUT R3, R3, R22, RZ, 0x3c, !PT ;  /* 0x0000001603036212 */ /* 0x004fc800078e3cff */
[----:B------:R-:W-:Y:S01]  /*0d80*/  @P0 LOP3.LUT R3, R3, R28, RZ, 0x3c, !PT ;  /* 0x0000001c03030212 */ /* 0x000fe200078e3cff */
[----:B------:R-:W-:Y:S06]  /*0d90*/  BRA.U UP0, `(.L_x_4) ;  /* 0xfffffff5004c7547 */ /* 0x000fec000b83ffff */
[----:B------:R-:W-:-:S05]  /*0da0*/  VIADD R16, R16, 0x1 ;  /* 0x0000000110107836 */ /* 0x000fca0000000000 */
[----:B------:R-:W-:-:S13]  /*0db0*/  ISETP.NE.AND P0, PT, R16, 0x5, PT ;  /* 0x000000051000780c */ /* 0x000fda0003f05270 */
[----:B------:R-:W-:Y:S05]  /*0dc0*/  @P0 BRA `(.L_x_5) ;  /* 0xfffffff400300947 */ /* 0x000fea000383ffff */
[----:B------:R0:W-:Y:S01]  /*0dd0*/  STL [R1+0x4], R7 ;  /* 0x0000040701007387 */ /* 0x0001e20000100800 */
[----:B------:R-:W-:-:S03]  /*0de0*/  ISETP.NE.U32.AND P0, PT, R19, 0x1, PT ;  /* 0x000000011300780c */ /* 0x000fc60003f05070 */
[----:B------:R0:W-:Y:S01]  /*0df0*/  STL.64 [R1+0x8], R4 ;  /* 0x0000080401007387 */ /* 0x0001e20000100a00 */
[----:B------:R-:W-:-:S03]  /*0e00*/  ISETP.NE.AND.EX P0, PT, RZ, RZ, PT, P0 ;  /* 0x000000ffff00720c */ /* 0x000fc60003f05300 */
[----:B------:R0:W-:Y:S10]  /*0e10*/  STL.64 [R1+0x10], R2 ;  /* 0x0000100201007387 */ /* 0x0001f40000100a00 */
[----:B------:R-:W-:Y:S05]  /*0e20*/  @!P0 BRA `(.L_x_3) ;  /* 0x0000001800048947 */ /* 0x000fea0003800000 */
[----:B------:R-:W-:Y:S01]  /*0e30*/  UMOV UR4, URZ ;  /* 0x000000ff00047c82 */ /* 0x000fe20008000000 */
[----:B------:R-:W-:Y:S01]  /*0e40*/  UMOV UR5, URZ ;  /* 0x000000ff00057c82 */ /* 0x000fe20008000000 */
[----:B------:R-:W-:Y:S02]  /*0e50*/  IMAD.MOV.U32 R16, RZ, RZ, RZ ;  /* 0x000000ffff107224 */ /* 0x000fe400078e00ff */
[----:B0-----:R-:W-:Y:S02]  /*0e60*/  IMAD.MOV.U32 R7, RZ, RZ, RZ ;  /* 0x000000ffff077224 */ /* 0x001fe400078e00ff */
[----:B------:R-:W-:Y:S02]  /*0e70*/  IMAD.U32 R3, RZ, RZ, UR4 ;  /* 0x00000004ff037e24 */ /* 0x000fe4000f8e00ff */
[----:B------:R-:W-:Y:S02]  /*0e80*/  IMAD.U32 R2, RZ, RZ, UR5 ;  /* 0x00000005ff027e24 */ /* 0x000fe4000f8e00ff */
[----:B------:R-:W-:-:S02]  /*0e90*/  IMAD.U32 R5, RZ, RZ, UR4 ;  /* 0x00000004ff057e24 */ /* 0x000fc4000f8e00ff */
[----:B------:R-:W-:-:S07]  /*0ea0*/  IMAD.U32 R4, RZ, RZ, UR5 ;  /* 0x00000005ff047e24 */ /* 0x000fce000f8e00ff */
.L_x_7:
[----:B------:R-:W-:-:S06]  /*0eb0*/  IMAD R17, R16, 0x4, R1 ;  /* 0x0000000410117824 */ /* 0x000fcc00078e0201 */
[----:B------:R-:W5:Y:S01]  /*0ec0*/  LDL R17, [R17+0x4] ;  /* 0x0000040011117983 */ /* 0x000f620000100800 */
[----:B------:R-:W-:Y:S01]  /*0ed0*/  IMAD.SHL.U32 R18, R16, 0x20, RZ ;  /* 0x0000002010127824 */ /* 0x000fe200078e00ff */
[----:B------:R-:W-:-:S06]  /*0ee0*/  UMOV UR4, URZ ;  /* 0x000000ff00047c82 */ /* 0x000fcc0008000000 */
.L_x_6:
        /* <DEDUP_REMOVED lines=181> */
[----:B------:R-:W-:Y:S05]  /*1a40*/  @P0 BRA `(.L_x_3) ;  /* 0x0000000800fc0947 */ /* 0x000fea0003800000 */
[----:B------:R-:W-:Y:S01]  /*1a50*/  UMOV UR4, URZ ;  /* 0x000000ff00047c82 */ /* 0x000fe20008000000 */
[----:B------:R-:W-:Y:S01]  /*1a60*/  UMOV UR5, URZ ;  /* 0x000000ff00057c82 */ /* 0x000fe20008000000 */
[----:B------:R-:W-:Y:S02]  /*1a70*/  IMAD.MOV.U32 R16, RZ, RZ, RZ ;  /* 0x000000ffff107224 */ /* 0x000fe400078e00ff */
[----:B--2---:R-:W-:Y:S02]  /*1a80*/  IMAD.MOV.U32 R7, RZ, RZ, RZ ;  /* 0x000000ffff077224 */ /* 0x004fe400078e00ff */
[----:B------:R-:W-:Y:S02]  /*1a90*/  IMAD.U32 R3, RZ, RZ, UR4 ;  /* 0x00000004ff037e24 */ /* 0x000fe4000f8e00ff */
[----:B------:R-:W-:Y:S02]  /*1aa0*/  IMAD.U32 R2, RZ, RZ, UR5 ;  /* 0x00000005ff027e24 */ /* 0x000fe4000f8e00ff */
[----:B------:R-:W-:-:S02]  /*1ab0*/  IMAD.U32 R5, RZ, RZ, UR4 ;  /* 0x00000004ff057e24 */ /* 0x000fc4000f8e00ff */
[----:B------:R-:W-:-:S07]  /*1ac0*/  IMAD.U32 R4, RZ, RZ, UR5 ;  /* 0x00000005ff047e24 */ /* 0x000fce000f8e00ff */
.L_x_9:
[----:B------:R-:W-:-:S06]  /*1ad0*/  IMAD R17, R16, 0x4, R1 ;  /* 0x0000000410117824 */ /* 0x000fcc00078e0201 */
[----:B------:R-:W5:Y:S01]  /*1ae0*/  LDL R17, [R17+0x4] ;  /* 0x0000040011117983 */ /* 0x000f620000100800 */
[----:B------:R-:W-:Y:S01]  /*1af0*/  IMAD.SHL.U32 R18, R16, 0x20, RZ ;  /* 0x0000002010127824 */ /* 0x000fe200078e00ff */
[----:B------:R-:W-:-:S06]  /*1b00*/  UMOV UR4, URZ ;  /* 0x000000ff00047c82 */ /* 0x000fcc0008000000 */
.L_x_8:
        /* <DEDUP_REMOVED lines=10> */
[----:B------:R-:W4:Y:S04]  /*1bb0*/  @!P0 LDG.E R22, desc[UR6][R10.64] ;  /* 0x000000060a168981 */ /* 0x000f28000c1e1900 */
[----:B------:R-:W4:Y:S04]  /*1bc0*/  @P3 LDG.E R19, desc[UR6][R10.64+0x4c] ;  /* 0x00004c060a133981 */ /* 0x000f28000c1e1900 */
[----:B------:R-:W4:Y:S04]  /*1bd0*/  @!P0 LDG.E R21, desc[UR6][R10.64+0xc] ;  /* 0x00000c060a158981 */ /* 0x000f28000c1e1900 */
[----:B------:R-:W4:Y:S01]  /*1be0*/  @P4 LDG.E R25, desc[UR6][R10.64+0x54] ;  /* 0x000054060a194981 */ /* 0x000f22000c1e1900 */
[----:B--2---:R-:W-:-:S03]  /*1bf0*/  @!P0 LOP3.LUT R3, R3, R24, RZ, 0x3c, !PT ;  /* 0x0000001803038212 */ /* 0x004fc600078e3cff */
[----:B------:R-:W2:Y:S01]  /*1c00*/  @P4 LDG.E R24, desc[UR6][R10.64+0x60] ;  /* 0x000060060a184981 */ /* 0x000ea2000c1e1900 */
[----:B---3--:R-:W-:-:S03]  /*1c10*/  @P1 LOP3.LUT R3, R3, R26, RZ, 0x3c, !PT ;  /* 0x0000001a03031212 */ /* 0x008fc600078e3cff */
[----:B------:R-:W3:Y:S01]  /*1c20*/  @P5 LDG.E R26, desc[UR6][R10.64+0x74] ;  /* 0x000074060a1a5981 */ /* 0x000ee2000c1e1900 */
[----:B----4-:R-:W-:Y:S02]  /*1c30*/  @P2 LOP3.LUT R3, R3, R28, RZ, 0x3c, !PT ;  /* 0x0000001c03032212 */ /* 0x010fe400078e3cff */
[----:B------:R-:W-:Y:S02]  /*1c40*/  @!P0 LOP3.LUT R7, R7, R22, RZ, 0x3c, !PT ;  /* 0x0000001607078212 */ /* 0x000fe400078e3cff */
[----:B------:R-:W4:Y:S01]  /*1c50*/  @!P0 LDG.E R22, desc[UR6][R10.64+0x8] ;  /* 0x000008060a168981 */ /* 0x000f22000c1e1900 */
[----:B------:R-:W-:-:S03]  /*1c60*/  @P3 LOP3.LUT R3, R3, R19, RZ, 0x3c, !PT ;  /* 0x0000001303033212 */ /* 0x000fc600078e3cff */
[----:B------:R-:W3:Y:S01]  /*1c70*/  @!P0 LDG.E R19, desc[UR6][R10.64+0x4] ;  /* 0x000004060a138981 */ /* 0x000ee2000c1e1900 */
[----:B------:R-:W-:-:S03]  /*1c80*/  @!P0 LOP3.LUT R2, R2, R21, RZ, 0x3c, !PT ;  /* 0x0000001502028212 */ /* 0x000fc600078e3cff */
[----:B------:R-:W3:Y:S01]  /*1c90*/  @P1 LDG.E R21, desc[UR6][R10.64+0x20] ;  /* 0x000020060a151981 */ /* 0x000ee2000c1e1900 */
[----:B--2---:R-:W-:-:S03]  /*1ca0*/  @P4 LOP3.LUT R3, R3, R24, RZ, 0x3c, !PT ;  /* 0x0000001803034212 */ /* 0x004fc600078e3cff */
[----:B------:R-:W2:Y:S01]  /*1cb0*/  @P1 LDG.E R24, desc[UR6][R10.64+0x1c] ;  /* 0x00001c060a181981 */ /* 0x000ea2000c1e1900 */
[----:B----4-:R-:W-:-:S03]  /*1cc0*/  @!P0 LOP3.LUT R5, R5, R22, RZ, 0x3c, !PT ;  /* 0x0000001605058212 */ /* 0x010fc600078e3cff */
[----:B------:R-:W4:Y:S01]  /*1cd0*/  @P1 LDG.E R22, desc[UR6][R10.64+0x14] ;  /* 0x000014060a161981 */ /* 0x000f22000c1e1900 */
[----:B---3--:R-:W-:-:S03]  /*1ce0*/  @!P0 LOP3.LUT R4, R4, R19, RZ, 0x3c, !PT ;  /* 0x0000001304048212 */ /* 0x008fc600078e3cff */
[----:B------:R-:W3:Y:S01]  /*1cf0*/  @P1 LDG.E R19, desc[UR6][R10.64+0x18] ;  /* 0x000018060a131981 */ /* 0x000ee2000c1e1900 */
[----:B------:R-:W-:-:S03]  /*1d00*/  @P5 LOP3.LUT R3, R3, R26, RZ, 0x3c, !PT ;  /* 0x0000001a03035212 */ /* 0x000fc600078e3cff */
[----:B------:R-:W3:Y:S01]  /*1d10*/  @P6 LDG.E R26, desc[UR6][R10.64+0x88] ;  /* 0x000088060a1a6981 */ /* 0x000ee2000c1e1900 */
[----:B------:R-:W-:-:S03]  /*1d20*/  @P1 LOP3.LUT R2, R2, R21, RZ, 0x3c, !PT ;  /* 0x0000001502021212 */ /* 0x000fc600078e3cff */
[----:B------:R-:W3:Y:S01]  /*1d30*/  @P2 LDG.E R21, desc[UR6][R10.64+0x34] ;  /* 0x000034060a152981 */ /* 0x000ee2000c1e1900 */
[----:B--2---:R-:W-:-:S03]  /*1d40*/  @P1 LOP3.LUT R5, R5, R24, RZ, 0x3c, !PT ;  /* 0x0000001805051212 */ /* 0x004fc600078e3cff */
[----:B------:R-:W2:Y:S01]  /*1d50*/  @P2 LDG.E R24, desc[UR6][R10.64+0x30] ;  /* 0x000030060a182981 */ /* 0x000ea2000c1e1900 */
[----:B----4-:R-:W-:-:S03]  /*1d60*/  @P1 LOP3.LUT R7, R7, R22, RZ, 0x3c, !PT ;  /* 0x0000001607071212 */ /* 0x010fc600078e3cff */
[----:B------:R-:W4:Y:S01]  /*1d70*/  @P2 LDG.E R22, desc[UR6][R10.64+0x28] ;  /* 0x000028060a162981 */ /* 0x000f22000c1e1900 */
[----:B---3--:R-:W-:-:S03]  /*1d80*/  @P1 LOP3.LUT R4, R4, R19, RZ, 0x3c, !PT ;  /* 0x0000001304041212 */ /* 0x008fc600078e3cff */
        /* <DEDUP_REMOVED lines=21> */
[----:B------:R-:W-:Y:S02]  /*1ee0*/  @P4 LOP3.LUT R4, R4, R25, RZ, 0x3c, !PT ;  /* 0x0000001904044212 */ /* 0x000fe400078e3cff */
[----:B------:R-:W-:Y:S01]  /*1ef0*/  LOP3.LUT P0, RZ, R23, 0x80, RZ, 0xc0, !PT ;  /* 0x0000008017ff7812 */ /* 0x000fe2000780c0ff */
        /* <DEDUP_REMOVED lines=20> */
[----:B------:R-:W-:Y:S02]  /*2040*/  @P0 LOP3.LUT R3, R3, R26, RZ, 0x3c, !PT ;  /* 0x0000001a03030212 */ /* 0x000fe400078e3cff */
[----:B------:R-:W-:Y:S02]  /*2050*/  @P0 LOP3.LUT R2, R2, R21, RZ, 0x3c, !PT ;  /* 0x0000001502020212 */ /* 0x000fe400078e3cff */
[----:B--2---:R-:W-:Y:S02]  /*2060*/  @P0 LOP3.LUT R5, R5, R24, RZ, 0x3c, !PT ;  /* 0x0000001805050212 */ /* 0x004fe400078e3cff */
[----:B----4-:R-:W-:Y:S02]  /*2070*/  @P0 LOP3.LUT R7, R7, R22, RZ, 0x3c, !PT ;  /* 0x0000001607070212 */ /* 0x010fe400078e3cff */
[----:B---3--:R-:W-:-:S02]  /*2080*/  @P0 LOP3.LUT R4, R4, R19, RZ, 0x3c, !PT ;  /* 0x0000001304040212 */ /* 0x008fc400078e3cff */
[----:B------:R-:W-:-:S13]  /*2090*/  R2P PR, R23.B1, 0x7f ;  /* 0x0000007f17007804 */ /* 0x000fda0000001000 */
[----:B------:R-:W2:Y:S04]  /*20a0*/  @P0 LDG.E R24, desc[UR6][R10.64+0xa8] ;  /* 0x0000a8060a180981 */ /* 0x000ea8000c1e1900 */
[----:B------:R-:W3:Y:S04]  /*20b0*/  @P0 LDG.E R22, desc[UR6][R10.64+0xa0] ;  /* 0x0000a0060a160981 */ /* 0x000ee8000c1e1900 */
[----:B------:R-:W4:Y:S04]  /*20c0*/  @P0 LDG.E R19, desc[UR6][R10.64+0xa4] ;  /* 0x0000a4060a130981 */ /* 0x000f28000c1e1900 */
[----:B------:R-:W4:Y:S04]  /*20d0*/  @P0 LDG.E R21, desc[UR6][R10.64+0xac] ;  /* 0x0000ac060a150981 */ /* 0x000f28000c1e1900 */
        /* <DEDUP_REMOVED lines=15> */
[----:B------:R-:W-:Y:S02]  /*21d0*/  @P1 LOP3.LUT R4, R4, R25, RZ, 0x3c, !PT ;  /* 0x0000001904041212 */ /* 0x000fe400078e3cff */
[----:B---3--:R-:W-:Y:S02]  /*21e0*/  @P0 LOP3.LUT R3, R3, R22, RZ, 0x3c, !PT ;  /* 0x0000001603030212 */ /* 0x008fe400078e3cff */
[----:B------:R-:W-:Y:S01]  /*21f0*/  LOP3.LUT P0, RZ, R23, 0x8000, RZ, 0xc0, !PT ;  /* 0x0000800017ff7812 */ /* 0x000fe2000780c0ff */
[----:B------:R-:W3:Y:S01]  /*2200*/  @P2 LDG.E R22, desc[UR6][R10.64+0xd8] ;  /* 0x0000d8060a162981 */ /* 0x000ee2000c1e1900 */
[----:B----4-:R-:W-:-:S03]  /*2210*/  @P1 LOP3.LUT R2, R2, R19, RZ, 0x3c, !PT ;  /* 0x0000001302021212 */ /* 0x010fc600078e3cff */
[----:B------:R-:W4:Y:S01]  /*2220*/  @P2 LDG.E R23, desc[UR6][R10.64+0xd4] ;  /* 0x0000d4060a172981 */ /* 0x000f22000c1e1900 */
[----:B------:R-:W-:-:S03]  /*2230*/  @P2 LOP3.LUT R4, R4, R21, RZ, 0x3c, !PT ;  /* 0x0000001504042212 */ /* 0x000fc600078e3cff */
[----:B------:R-:W4:Y:S01]  /*2240*/  @P3 LDG.E R19, desc[UR6][R10.64+0xe0] ;  /* 0x0000e0060a133981 */ /* 0x000f22000c1e1900 */
[----:B------:R-:W-:Y:S02]  /*2250*/  @P2 LOP3.LUT R7, R7, R26, RZ, 0x3c, !PT ;  /* 0x0000001a07072212 */ /* 0x000fe400078e3cff */
[----:B------:R-:W-:Y:S01]  /*2260*/  @P2 LOP3.LUT R5, R5, R28, RZ, 0x3c, !PT ;  /* 0x0000001c05052212 */ /* 0x000fe200078e3cff */
        /* <DEDUP_REMOVED lines=32> */
[----:B---3--:R-:W-:Y:S01]  /*2470*/  @P5 LOP3.LUT R5, R5, R22, RZ, 0x3c, !PT ;  /* 0x0000001605055212 */ /* 0x008fe200078e3cff */
[----:B------:R-:W3:Y:S04]  /*2480*/  @P0 LDG.E R23, desc[UR6][R10.64+0x138] ;  /* 0x000138060a170981 */ /* 0x000ee8000c1e1900 */
        /* <DEDUP_REMOVED lines=17> */
[----:B------:R-:W-:Y:S02]  /*25a0*/  @P0 LOP3.LUT R4, R4, R21, RZ, 0x3c, !PT ;  /* 0x0000001504040212 */ /* 0x000fe400078e3cff */
[----:B------:R-:W-:-:S02]  /*25b0*/  @P0 LOP3.LUT R3, R3, R28, RZ, 0x3c, !PT ;  /* 0x0000001c03030212 */ /* 0x000fc400078e3cff */
[----:B--2---:R-:W-:Y:S01]  /*25c0*/  @P0 LOP3.LUT R7, R7, R24, RZ, 0x3c, !PT ;  /* 0x0000001807070212 */ /* 0x004fe200078e3cff */
[----:B------:R-:W-:Y:S06]  /*25d0*/  BRA.U UP0, `(.L_x_8) ;  /* 0xfffffff5004c7547 */ /* 0x000fec000b83ffff */
[----:B------:R-:W-:-:S05]  /*25e0*/  VIADD R16, R16, 0x1 ;  /* 0x0000000110107836 */ /* 0x000fca0000000000 */
[----:B------:R-:W-:-:S13]  /*25f0*/  ISETP.NE.AND P0, PT, R16, 0x5, PT ;  /* 0x000000051000780c */ /* 0x000fda0003f05270 */
[----:B------:R-:W-:Y:S05]  /*2600*/  @P0 BRA `(.L_x_9) ;  /* 0xfffffff400300947 */ /* 0x000fea000383ffff */
[----:B------:R3:W-:Y:S04]  /*2610*/  STL [R1+0x4], R7 ;  /* 0x0000040701007387 */ /* 0x0007e80000100800 */
[----:B------:R3:W-:Y:S04]  /*2620*/  STL.64 [R1+0x8], R4 ;  /* 0x0000080401007387 */ /* 0x0007e80000100a00 */
[----:B------:R3:W-:Y:S02]  /*2630*/  STL.64 [R1+0x10], R2 ;  /* 0x0000100201007387 */ /* 0x0007e40000100a00 */
.L_x_3:
[----:B------:R-:W-:Y:S05]  /*2640*/  BSYNC.RECONVERGENT B1 ;  /* 0x0000000000017941 */ /* 0x000fea0003800200 */
.L_x_2:
[C---:B------:R-:W-:Y:S01]  /*2650*/  ISETP.GT.U32.AND P0, PT, R13.reuse, 0x3, PT ;  /* 0x000000030d00780c */ /* 0x040fe20003f04070 */
[----:B------:R-:W-:Y:S01]  /*2660*/  VIADD R12, R12, 0x1 ;  /* 0x000000010c0c7836 */ /* 0x000fe20000000000 */
[--C-:B------:R-:W-:Y:S02]  /*2670*/  SHF.R.U64 R13, R13, 0x2, R14.reuse ;  /* 0x000000020d0d7819 */ /* 0x100fe4000000120e */
[----:B------:R-:W-:Y:S02]  /*2680*/  ISETP.GT.U32.AND.EX P0, PT, R14, RZ, PT, P0 ;  /* 0x000000ff0e00720c */ /* 0x000fe40003f04100 */
[----:B------:R-:W-:-:S11]  /*2690*/  SHF.R.U32.HI R14, RZ, 0x2, R14 ;  /* 0x00000002ff0e7819 */ /* 0x000fd6000001160e */
[----:B------:R-:W-:Y:S05]  /*26a0*/  @P0 BRA `(.L_x_10) ;  /* 0xffffffd800cc0947 */ /* 0x000fea000383ffff */
.L_x_1:
[----:B------:R-:W-:Y:S05]  /*26b0*/  BSYNC.RECONVERGENT B0 ;  /* 0x0000000000007941 */ /* 0x000fea0003800200 */
.L_x_0:
[----:B------:R-:W4:Y:S02]  /*26c0*/  LDC R9, c[0x0][0x39c] ;  /* 0x0000e700ff097b82 */ /* 0x000f240000000800 */
[----:B----4-:R-:W-:-:S13]  /*26d0*/  ISETP.GE.AND P0, PT, R9, 0x1, PT ;  /* 0x000000010900780c */ /* 0x010fda0003f06270 */
[----:B------:R-:W-:Y:S05]  /*26e0*/  @!P0 EXIT ;  /* 0x000000000000894d */ /* 0x000fea0003800000 */
[----:B------:R-:W4:Y:S01]  /*26f0*/  LDCU UR4, c[0x0][0x388] ;  /* 0x00007100ff0477ac */ /* 0x000f220008000800 */
[C---:B------:R-:W-:Y:S01]  /*2700*/  ISETP.GE.U32.AND P0, PT, R9.reuse, 0x4, PT ;  /* 0x000000040900780c */ /* 0x040fe20003f06070 */
[----:B------:R-:W-:Y:S01]  /*2710*/  IMAD R20, R20, R9, R20 ;  /* 0x0000000914147224 */ /* 0x000fe200078e0214 */
[----:B------:R-:W-:Y:S01]  /*2720*/  LOP3.LUT R14, R9, 0x3, RZ, 0xc0, !PT ;  /* 0x00000003090e7812 */ /* 0x000fe200078ec0ff */
[----:B------:R-:W-:Y:S02]  /*2730*/  IMAD.MOV.U32 R13, RZ, RZ, RZ ;  /* 0x000000ffff0d7224 */ /* 0x000fe400078e00ff */
[----:B------:R-:W-:Y:S01]  /*2740*/  IMAD.MOV.U32 R12, RZ, RZ, 0x42c80000 ;  /* 0x42c80000ff0c7424 */ /* 0x000fe200078e00ff */
[----:B----4-:R-:W-:-:S07]  /*2750*/  I2FP.F32.S32 R11, UR4 ;  /* 0x00000004000b7c45 */ /* 0x010fce0008201400 */
[----:B------:R-:W-:Y:S05]  /*2760*/  @!P0 BRA `(.L_x_11) ;  /* 0x0000000800508947 */ /* 0x000fea0003800000 */
[----:B------:R-:W4:Y:S01]  /*2770*/  LDC.64 R16, c[0x0][0x380] ;  /* 0x0000e000ff107b82 */ /* 0x000f220000000a00 */
[----:B------:R-:W5:Y:S01]  /*2780*/  LDCU.64 UR4, c[0x0][0x390] ;  /* 0x00007200ff0477ac */ /* 0x000f620008000a00 */
[----:B------:R-:W-:Y:S01]  /*2790*/  LOP3.LUT R13, R9, 0x7ffffffc, RZ, 0xc0, !PT ;  /* 0x7ffffffc090d7812 */ /* 0x000fe200078ec0ff */
[----:B------:R-:W-:Y:S01]  /*27a0*/  IMAD.MOV.U32 R21, RZ, RZ, R2 ;  /* 0x000000ffff157224 */ /* 0x000fe200078e0002 */
[----:B------:R-:W-:Y:S01]  /*27b0*/  IADD3 R25, PT, PT, R0, 0x7b0fdd, R15 ;  /* 0x007b0fdd00197810 */ /* 0x000fe20007ffe00f */
[----:B------:R-:W-:Y:S02]  /*27c0*/  IMAD.MOV.U32 R10, RZ, RZ, R5 ;  /* 0x000000ffff0a7224 */ /* 0x000fe400078e0005 */
[----:B------:R-:W-:Y:S02]  /*27d0*/  IMAD.MOV.U32 R8, RZ, RZ, R4 ;  /* 0x000000ffff087224 */ /* 0x000fe400078e0004 */
[----:B------:R-:W-:Y:S02]  /*27e0*/  IMAD.MOV.U32 R15, RZ, RZ, R20 ;  /* 0x000000ffff0f7224 */ /* 0x000fe400078e0014 */
[----:B0123--:R-:W-:Y:S01]  /*27f0*/  IMAD.MOV R2, RZ, RZ, -R13 ;  /* 0x000000ffff027224 */ /* 0x00ffe200078e0a0d */
[----:B-----5:R-:W-:-:S04]  /*2800*/  UIADD3 UR4, UP0, UPT, UR4, 0x8, URZ ;  /* 0x0000000804047890 */ /* 0x020fc8000ff1e0ff */
[----:B------:R-:W-:-:S12]  /*2810*/  UIADD3.X UR5, UPT, UPT, URZ, UR5, URZ, UP0, !UPT ;  /* 0x00000005ff057290 */ /* 0x000fd800087fe4ff */
.L_x_20:
[----:B------:R-:W-:Y:S01]  /*2820*/  SHF.R.U32.HI R0, RZ, 0x2, R7 ;  /* 0x00000002ff007819 */ /* 0x000fe20000011607 */
[----:B------:R-:W-:Y:S02]  /*2830*/  IMAD.SHL.U32 R5, R3, 0x10, RZ ;  /* 0x0000001003057824 */ /* 0x000fe400078e00ff */
[----:B------:R-:W-:Y:S01]  /*2840*/  IMAD.U32 R18, RZ, RZ, UR4 ;  /* 0x00000004ff127e24 */ /* 0x000fe2000f8e00ff */
[----:B------:R-:W-:Y:S01]  /*2850*/  LOP3.LUT R0, R0, R7, RZ, 0x3c, !PT ;  /* 0x0000000700007212 */ /* 0x000fe200078e3cff */
[----:B------:R-:W-:-:S04]  /*2860*/  IMAD.U32 R19, RZ, RZ, UR5 ;  /* 0x00000005ff137e24 */ /* 0x000fc8000f8e00ff */
[----:B------:R-:W-:Y:S02]  /*2870*/  IMAD.SHL.U32 R4, R0, 0x2, RZ ;  /* 0x0000000200047824 */ /* 0x000fe400078e00ff */
[----:B------:R-:W-:-:S03]  /*2880*/  IMAD.WIDE R18, R15, 0x4, R18 ;  /* 0x000000040f127825 */ /* 0x000fc600078e0212 */
[----:B------:R-:W-:Y:S01]  /*2890*/  LOP3.LUT R4, R0, R4, R5, 0x96, !PT ;  /* 0x0000000400047212 */ /* 0x000fe200078e9605 */
[----:B------:R-:W-:Y:S01]  /*28a0*/  IMAD.MOV.U32 R5, RZ, RZ, 0x2f800000 ;  /* 0x2f800000ff057424 */ /* 0x000fe200078e00ff */
[----:B------:R-:W2:Y:S02]  /*28b0*/  LDG.E R9, desc[UR6][R18.64+-0x8] ;  /* 0xfffff80612097981 */ /* 0x000ea4000c1e1900 */
[----:B------:R-:W-:-:S04]  /*28c0*/  LOP3.LUT R4, R4, R3, RZ, 0x3c, !PT ;  /* 0x0000000304047212 */ /* 0x000fc800078e3cff */
[----:B------:R-:W-:-:S04]  /*28d0*/  IADD3 R0, PT, PT, R25, -0x10974f, R4 ;  /* 0xffef68b119007810 */ /* 0x000fc80007ffe004 */
[----:B------:R-:W-:-:S05]  /*28e0*/  I2FP.F32.U32 R0, R0 ;  /* 0x0000000000007245 */ /* 0x000fca0000201000 */
[----:B------:R-:W-:-:S04]  /*28f0*/  FFMA R0, R0, R5, 1.1641532182693481445e-10 ;  /* 0x2f00000000007423 */ /* 0x000fc80000000005 */
[----:B------:R-:W-:-:S04]  /*2900*/  FMUL R0, R11, R0 ;  /* 0x000000000b007220 */ /* 0x000fc80000400000 */
[----:B------:R-:W4:Y:S02]  /*2910*/  F2I.TRUNC.NTZ R23, R0 ;  /* 0x0000000000177305 */ /* 0x000f24000020f100 */
[----:B----4-:R-:W-:-:S06]  /*2920*/  IMAD.WIDE R22, R23, 0x4, R16 ;  /* 0x0000000417167825 */ /* 0x010fcc00078e0210 */
[----:B------:R-:W3:Y:S01]  /*2930*/  LDG.E R22, desc[UR6][R22.64] ;  /* 0x0000000616167981 */ /* 0x000ee2000c1e1900 */
[----:B------:R-:W-:-:S04]  /*2940*/  IMAD.MOV.U32 R24, RZ, RZ, 0x3c23d70a ;  /* 0x3c23d70aff187424 */ /* 0x000fc800078e00ff */
[----:B------:R-:W-:-:S04]  /*2950*/  FFMA R5, R24, -R12, 1 ;  /* 0x3f80000018057423 */ /* 0x000fc8000000080c */
[----:B------:R-:W-:Y:S01]  /*2960*/  FFMA R24, R5, R24, 0.0099999997764825820923 ;  /* 0x3c23d70a05187423 */ /* 0x000fe20000000018 */
[----:B------:R-:W-:Y:S01]  /*2970*/  BSSY.RECONVERGENT B0, `(.L_x_12) ;  /* 0x000000d000007945 */ /* 0x000fe20003800200 */
[----:B------:R-:W-:Y:S02]  /*2980*/  IMAD.MOV.U32 R7, RZ, RZ, R3 ;  /* 0x000000ffff077224 */ /* 0x000fe400078e0003 */
[----:B---3--:R-:W-:-:S04]  /*2990*/  FADD R6, R22, 100 ;  /* 0x42c8000016067421 */ /* 0x008fc80000000000 */
[----:B--2---:R-:W-:-:S04]  /*29a0*/  FMUL R9, R9, R6 ;  /* 0x0000000609097220 */ /* 0x004fc80000400000 */
[----:B------:R-:W0:Y:S01]  /*29b0*/  FCHK P0, R9, 100 ;  /* 0x42c8000009007902 */ /* 0x000e220000000000 */
[----:B------:R-:W-:-:S04]  /*29c0*/  FFMA R0, R9, R24, RZ ;  /* 0x0000001809007223 */ /* 0x000fc800000000ff */
[----:B------:R-:W-:Y:S01]  /*29d0*/  FFMA R5, R0, -100, R9 ;  /* 0xc2c8000000057823 */ /* 0x000fe20000000009 */
[----:B------:R-:W-:-:S03]  /*29e0*/  IMAD.MOV.U32 R6, RZ, RZ, R25 ;  /* 0x000000ffff067224 */ /* 0x000fc600078e0019 */
[----:B------:R-:W-:Y:S01]  /*29f0*/  FFMA R3, R24, R5, R0 ;  /* 0x0000000518037223 */ /* 0x000fe20000000000 */
[----:B0-----:R-:W-:Y:S06]  /*2a00*/  @!P0 BRA `(.L_x_13) ;  /* 0x00000000000c8947 */ /* 0x001fec0003800000 */
[----:B------:R-:W-:-:S07]  /*2a10*/  MOV R22, 0x2a30 ;  /* 0x00002a3000167802 */ /* 0x000fce0000000f00 */
[----:B------:R-:W-:Y:S05]  /*2a20*/  CALL.REL.NOINC `($__internal_0_$__cuda_sm3x_div_rn_noftz_f32_slowpath) ;  /* 0x0000000c006c7944 */ /* 0x000fea0003c00000 */
[----:B------:R-:W-:-:S07]  /*2a30*/  IMAD.MOV.U32 R3, RZ, RZ, R0 ;  /* 0x000000ffff037224 */ /* 0x000fce00078e0000 */
.L_x_13:
[----:B------:R-:W-:Y:S05]  /*2a40*/  BSYNC.RECONVERGENT B0 ;  /* 0x0000000000007941 */ /* 0x000fea0003800200 */
.L_x_12:
[----:B------:R-:W-:Y:S01]  /*2a50*/  SHF.R.U32.HI R5, RZ, 0x2, R8 ;  /* 0x00000002ff057819 */ /* 0x000fe20000011608 */
[----:B------:R-:W-:Y:S01]  /*2a60*/  IMAD.SHL.U32 R0, R4, 0x10, RZ ;  /* 0x0000001004007824 */ /* 0x000fe200078e00ff */
[----:B------:R0:W-:Y:S01]  /*2a70*/  STG.E desc[UR6][R18.64+-0x4], R3 ;  /* 0xfffffc0312007986 */ /* 0x0001e2000c101906 */
[----:B------:R-:W-:Y:S01]  /*2a80*/  IMAD.MOV.U32 R9, RZ, RZ, 0x2f800000 ;  /* 0x2f800000ff097424 */ /* 0x000fe200078e00ff */
[----:B------:R-:W-:-:S05]  /*2a90*/  LOP3.LUT R5, R5, R8, RZ, 0x3c, !PT ;  /* 0x0000000805057212 */ /* 0x000fca00078e3cff */
[----:B------:R-:W-:-:S05]  /*2aa0*/  IMAD.SHL.U32 R8, R5, 0x2, RZ ;  /* 0x0000000205087824 */ /* 0x000fca00078e00ff */
[----:B------:R-:W-:-:S04]  /*2ab0*/  LOP3.LUT R5, R5, R8, R0, 0x96, !PT ;  /* 0x0000000805057212 */ /* 0x000fc800078e9600 */
[----:B------:R-:W-:-:S04]  /*2ac0*/  LOP3.LUT R5, R5, R4, RZ, 0x3c, !PT ;  /* 0x0000000405057212 */ /* 0x000fc800078e3cff */
[----:B------:R-:W-:-:S04]  /*2ad0*/  IADD3 R0, PT, PT, R6, -0xb0f8a, R5 ;  /* 0xfff4f07606007810 */ /* 0x000fc80007ffe005 */
[----:B------:R-:W-:-:S05]  /*2ae0*/  I2FP.F32.U32 R0, R0 ;  /* 0x0000000000007245 */ /* 0x000fca0000201000 */
[----:B------:R-:W-:-:S04]  /*2af0*/  FFMA R0, R0, R9, 1.1641532182693481445e-10 ;  /* 0x2f00000000007423 */ /* 0x000fc80000000009 */
[----:B------:R-:W-:-:S04]  /*2b00*/  FMUL R22, R11, R0 ;  /* 0x000000000b167220 */ /* 0x000fc80000400000 */
[----:B------:R-:W1:Y:S02]  /*2b10*/  F2I.TRUNC.NTZ R9, R22 ;  /* 0x0000001600097305 */ /* 0x000e64000020f100 */
[----:B-1----:R-:W-:-:S06]  /*2b20*/  IMAD.WIDE R8, R9, 0x4, R16 ;  /* 0x0000000409087825 */ /* 0x002fcc00078e0210 */
[----:B------:R-:W2:Y:S01]  /*2b30*/  LDG.E R8, desc[UR6][R8.64] ;  /* 0x0000000608087981 */ /* 0x000ea2000c1e1900 */
[----:B------:R-:W-:Y:S01]  /*2b40*/  IMAD.MOV.U32 R23, RZ, RZ, 0x3c23d70a ;  /* 0x3c23d70aff177424 */ /* 0x000fe200078e00ff */
[----:B------:R-:W-:Y:S03]  /*2b50*/  BSSY.RECONVERGENT B0, `(.L_x_14) ;  /* 0x000000e000007945 */ /* 0x000fe60003800200 */
[----:B------:R-:W-:Y:S01]  /*2b60*/  FFMA R26, R23, -R12, 1 ;  /* 0x3f800000171a7423 */ /* 0x000fe2000000080c */
[----:B--2---:R-:W-:-:S04]  /*2b70*/  FADD R0, R8, 100 ;  /* 0x42c8000008007421 */ /* 0x004fc80000000000 */
[----:B------:R-:W-:Y:S01]  /*2b80*/  FMUL R24, R0, R3 ;  /* 0x0000000300187220 */ /* 0x000fe20000400000 */
[----:B------:R-:W-:-:S03]  /*2b90*/  FFMA R0, R26, R23, 0.0099999997764825820923 ;  /* 0x3c23d70a1a007423 */ /* 0x000fc60000000017 */
[----:B------:R-:W1:Y:S01]  /*2ba0*/  FCHK P0, R24, 100 ;  /* 0x42c8000018007902 */ /* 0x000e620000000000 */
[----:B------:R-:W-:-:S04]  /*2bb0*/  FFMA R23, R0, R24, RZ ;  /* 0x0000001800177223 */ /* 0x000fc800000000ff */
[----:B------:R-:W-:-:S04]  /*2bc0*/  FFMA R22, R23, -100, R24 ;  /* 0xc2c8000017167823 */ /* 0x000fc80000000018 */
[----:B------:R-:W-:Y:S01]  /*2bd0*/  FFMA R23, R0, R22, R23 ;  /* 0x0000001600177223 */ /* 0x000fe20000000017 */
[----:B01----:R-:W-:Y:S06]  /*2be0*/  @!P0 BRA `(.L_x_15) ;  /* 0x0000000000108947 */ /* 0x003fec0003800000 */
[----:B------:R-:W-:Y:S01]  /*2bf0*/  IMAD.MOV.U32 R9, RZ, RZ, R24 ;  /* 0x000000ffff097224 */ /* 0x000fe200078e0018 */
[----:B------:R-:W-:-:S07]  /*2c00*/  MOV R22, 0x2c20 ;  /* 0x00002c2000167802 */ /* 0x000fce0000000f00 */
[----:B------:R-:W-:Y:S05]  /*2c10*/  CALL.REL.NOINC `($__internal_0_$__cuda_sm3x_div_rn_noftz_f32_slowpath) ;  /* 0x0000000800f07944 */ /* 0x000fea0003c00000 */
[----:B------:R-:W-:-:S07]  /*2c20*/  IMAD.MOV.U32 R23, RZ, RZ, R0 ;  /* 0x000000ffff177224 */ /* 0x000fce00078e0000 */
.L_x_15:
[----:B------:R-:W-:Y:S05]  /*2c30*/  BSYNC.RECONVERGENT B0 ;  /* 0x0000000000007941 */ /* 0x000fea0003800200 */
.L_x_14:
[----:B------:R-:W-:Y:S01]  /*2c40*/  SHF.R.U32.HI R3, RZ, 0x2, R10 ;  /* 0x00000002ff037819 */ /* 0x000fe2000001160a */
[----:B------:R-:W-:Y:S01]  /*2c50*/  IMAD.SHL.U32 R0, R5, 0x10, RZ ;  /* 0x0000001005007824 */ /* 0x000fe200078e00ff */
[----:B------:R0:W-:Y:S02]  /*2c60*/  STG.E desc[UR6][R18.64], R23 ;  /* 0x0000001712007986 */ /* 0x0001e4000c101906 */
[----:B------:R-:W-:-:S05]  /*2c70*/  LOP3.LUT R3, R3, R10, RZ, 0x3c, !PT ;  /* 0x0000000a03037212 */ /* 0x000fca00078e3cff */
[----:B------:R-:W-:-:S05]  /*2c80*/  IMAD.SHL.U32 R8, R3, 0x2, RZ ;  /* 0x0000000203087824 */ /* 0x000fca00078e00ff */
[----:B------:R-:W-:Y:S01]  /*2c90*/  LOP3.LUT R0, R3, R8, R0, 0x96, !PT ;  /* 0x0000000803007212 */ /* 0x000fe200078e9600 */
[----:B------:R-:W-:-:S03]  /*2ca0*/  IMAD.MOV.U32 R3, RZ, RZ, 0x2f800000 ;  /* 0x2f800000ff037424 */ /* 0x000fc600078e00ff */
[----:B------:R-:W-:-:S04]  /*2cb0*/  LOP3.LUT R29, R0, R5, RZ, 0x3c, !PT ;  /* 0x00000005001d7212 */ /* 0x000fc800078e3cff */
[----:B------:R-:W-:-:S04]  /*2cc0*/  IADD3 R0, PT, PT, R6, -0x587c5, R29 ;  /* 0xfffa783b06007810 */ /* 0x000fc80007ffe01d */
[----:B------:R-:W-:-:S05]  /*2cd0*/  I2FP.F32.U32 R0, R0 ;  /* 0x0000000000007245 */ /* 0x000fca0000201000 */
[----:B------:R-:W-:-:S04]  /*2ce0*/  FFMA R0, R0, R3, 1.1641532182693481445e-10 ;  /* 0x2f00000000007423 */ /* 0x000fc80000000003 */
[----:B------:R-:W-:-:S06]  /*2cf0*/  FMUL R3, R11, R0 ;  /* 0x000000000b037220 */ /* 0x000fcc0000400000 */
        /* <DEDUP_REMOVED lines=18> */
.L_x_17:
[----:B------:R-:W-:Y:S05]  /*2e20*/  BSYNC.RECONVERGENT B0 ;  /* 0x0000000000007941 */ /* 0x000fea0003800200 */
.L_x_16:
[----:B------:R-:W-:Y:S01]  /*2e30*/  SHF.R.U32.HI R0, RZ, 0x2, R21 ;  /* 0x00000002ff007819 */ /* 0x000fe20000011615 */
[----:B------:R-:W-:Y:S01]  /*2e40*/  IMAD.SHL.U32 R3, R29, 0x10, RZ ;  /* 0x000000101d037824 */ /* 0x000fe200078e00ff */
[----:B------:R0:W-:Y:S01]  /*2e50*/  STG.E desc[UR6][R18.64+0x4], R25 ;  /* 0x0000041912007986 */ /* 0x0001e2000c101906 */
[----:B------:R-:W-:Y:S01]  /*2e60*/  IMAD.MOV.U32 R9, RZ, RZ, 0x2f800000 ;  /* 0x2f800000ff097424 */ /* 0x000fe200078e00ff */
[----:B------:R-:W-:-:S05]  /*2e70*/  LOP3.LUT R0, R0, R21, RZ, 0x3c, !PT ;  /* 0x0000001500007212 */ /* 0x000fca00078e3cff */
[----:B------:R-:W-:-:S05]  /*2e80*/  IMAD.SHL.U32 R8, R0, 0x2, RZ ;  /* 0x0000000200087824 */ /* 0x000fca00078e00ff */
[----:B------:R-:W-:-:S04]  /*2e90*/  LOP3.LUT R8, R0, R8, R3, 0x96, !PT ;  /* 0x0000000800087212 */ /* 0x000fc800078e9603 */
[----:B------:R-:W-:-:S05]  /*2ea0*/  LOP3.LUT R3, R8, R29, RZ, 0x3c, !PT ;  /* 0x0000001d08037212 */ /* 0x000fca00078e3cff */
[----:B------:R-:W-:-:S05]  /*2eb0*/  IMAD.IADD R0, R6, 0x1, R3 ;  /* 0x0000000106007824 */ /* 0x000fca00078e0203 */
        /* <DEDUP_REMOVED lines=21> */
.L_x_19:
[----:B------:R-:W-:Y:S05]  /*3010*/  BSYNC.RECONVERGENT B0 ;  /* 0x0000000000007941 */ /* 0x000fea0003800200 */
.L_x_18:
[----:B------:R0:W-:Y:S01]  /*3020*/  STG.E desc[UR6][R18.64+0x8], R23 ;  /* 0x0000081712007986 */ /* 0x0001e2000c101906 */
[----:B------:R-:W-:Y:S02]  /*3030*/  VIADD R2, R2, 0x4 ;  /* 0x0000000402027836 */ /* 0x000fe40000000000 */
[----:B------:R-:W-:Y:S02]  /*3040*/  VIADD R15, R15, 0x4 ;  /* 0x000000040f0f7836 */ /* 0x000fe40000000000 */
[----:B------:R-:W-:Y:S01]  /*3050*/  IMAD.MOV.U32 R21, RZ, RZ, R29 ;  /* 0x000000ffff157224 */ /* 0x000fe200078e001d */
[----:B------:R-:W-:Y:S01]  /*3060*/  ISETP.NE.AND P0, PT, R2, RZ, PT ;  /* 0x000000ff0200720c */ /* 0x000fe20003f05270 */
[----:B------:R-:W-:Y:S02]  /*3070*/  VIADD R25, R6, 0x161f14 ;  /* 0x00161f1406197836 */ /* 0x000fe40000000000 */
[----:B------:R-:W-:Y:S02]  /*3080*/  IMAD.MOV.U32 R10, RZ, RZ, R5 ;  /* 0x000000ffff0a7224 */ /* 0x000fe400078e0005 */
[----:B------:R-:W-:-:S08]  /*3090*/  IMAD.MOV.U32 R8, RZ, RZ, R4 ;  /* 0x000000ffff087224 */ /* 0x000fd000078e0004 */
[----:B0-----:R-:W-:Y:S05]  /*30a0*/  @P0 BRA `(.L_x_20) ;  /* 0xfffffff400dc0947 */ /* 0x001fea000383ffff */
.L_x_11:
[----:B------:R-:W-:-:S13]  /*30b0*/  ISETP.NE.AND P0, PT, R14, RZ, PT ;  /* 0x000000ff0e00720c */ /* 0x000fda0003f05270 */
[----:B------:R-:W-:Y:S05]  /*30c0*/  @!P0 EXIT ;  /* 0x000000000000894d */ /* 0x000fea0003800000 */
[----:B------:R-:W-:-:S13]  /*30d0*/  ISETP.NE.AND P0, PT, R14, 0x1, PT ;  /* 0x000000010e00780c */ /* 0x000fda0003f05270 */
[----:B------:R-:W-:Y:S05]  /*30e0*/  @!P0 BRA `(.L_x_21) ;  /* 0x00000004001c8947 */ /* 0x000fea0003800000 */
[----:B------:R-:W-:Y:S01]  /*30f0*/  SHF.R.U32.HI R0, RZ, 0x2, R7 ;  /* 0x00000002ff007819 */ /* 0x000fe20000011607 */
[----:B------:R-:W4:Y:S01]  /*3100*/  LDC.64 R8, c[0x0][0x380] ;  /* 0x0000e000ff087b82 */ /* 0x000f220000000a00 */
[----:B------:R-:W-:Y:S02]  /*3110*/  IMAD.IADD R17, R20, 0x1, R13 ;  /* 0x0000000114117824 */ /* 0x000fe400078e020d */
[----:B------:R-:W-:Y:S01]  /*3120*/  LOP3.LUT R0, R0, R7, RZ, 0x3c, !PT ;  /* 0x0000000700007212 */ /* 0x000fe200078e3cff */
[----:B0123--:R-:W-:-:S04]  /*3130*/  IMAD.SHL.U32 R7, R3, 0x10, RZ ;  /* 0x0000001003077824 */ /* 0x00ffc800078e00ff */
[C---:B------:R-:W-:Y:S01]  /*3140*/  IMAD.SHL.U32 R2, R0.reuse, 0x2, RZ ;  /* 0x0000000200027824 */ /* 0x040fe200078e00ff */
[----:B------:R-:W0:Y:S04]  /*3150*/  LDC.64 R14, c[0x0][0x390] ;  /* 0x0000e400ff0e7b82 */ /* 0x000e280000000a00 */
[----:B------:R-:W-:Y:S01]  /*3160*/  LOP3.LUT R2, R0, R2, R7, 0x96, !PT ;  /* 0x0000000200027212 */ /* 0x000fe200078e9607 */
[----:B------:R-:W-:-:S03]  /*3170*/  IMAD.MOV.U32 R7, RZ, RZ, 0x2f800000 ;  /* 0x2f800000ff077424 */ /* 0x000fc600078e00ff */
[----:B------:R-:W-:-:S04]  /*3180*/  LOP3.LUT R3, R2, R3, RZ, 0x3c, !PT ;  /* 0x0000000302037212 */ /* 0x000fc800078e3cff */
[----:B------:R-:W-:-:S04]  /*3190*/  IADD3 R0, PT, PT, R6, 0x587c5, R3 ;  /* 0x000587c506007810 */ /* 0x000fc80007ffe003 */
[----:B------:R-:W-:-:S05]  /*31a0*/  I2FP.F32.U32 R0, R0 ;  /* 0x0000000000007245 */ /* 0x000fca0000201000 */
[----:B------:R-:W-:Y:S01]  /*31b0*/  FFMA R0, R0, R7, 1.1641532182693481445e-10 ;  /* 0x2f00000000007423 */ /* 0x000fe20000000007 */
[----:B0-----:R-:W-:-:S04]  /*31c0*/  IMAD.WIDE R14, R17, 0x4, R14 ;  /* 0x00000004110e7825 */ /* 0x001fc800078e020e */
[----:B------:R-:W-:-:S04]  /*31d0*/  FMUL R2, R11, R0 ;  /* 0x000000000b027220 */ /* 0x000fc80000400000 */
[----:B------:R-:W4:Y:S01]  /*31e0*/  F2I.TRUNC.NTZ R7, R2 ;  /* 0x0000000200077305 */ /* 0x000f22000020f100 */
[----:B------:R-:W2:Y:S01]  /*31f0*/  LDG.E R0, desc[UR6][R14.64] ;  /* 0x000000060e007981 */ /* 0x000ea2000c1e1900 */
[----:B----4-:R-:W-:-:S06]  /*3200*/  IMAD.WIDE R8, R7, 0x4, R8 ;  /* 0x0000000407087825 */ /* 0x010fcc00078e0208 */
[----:B------:R-:W3:Y:S01]  /*3210*/  LDG.E R8, desc[UR6][R8.64] ;  /* 0x0000000608087981 */ /* 0x000ee2000c1e1900 */
[----:B------:R-:W-:-:S04]  /*3220*/  IMAD.MOV.U32 R17, RZ, RZ, 0x3c23d70a ;  /* 0x3c23d70aff117424 */ /* 0x000fc800078e00ff */
[----:B------:R-:W-:Y:S01]  /*3230*/  FFMA R16, R17, -R12, 1 ;  /* 0x3f80000011107423 */ /* 0x000fe2000000080c */
[----:B------:R-:W-:Y:S01]  /*3240*/  BSSY.RECONVERGENT B0, `(.L_x_22) ;  /* 0x000000d000007945 */ /* 0x000fe20003800200 */
[----:B---3--:R-:W-:-:S04]  /*3250*/  FADD R7, R8, 100 ;  /* 0x42c8000008077421 */ /* 0x008fc80000000000 */
[----:B--2---:R-:W-:-:S04]  /*3260*/  FMUL R10, R0, R7 ;  /* 0x00000007000a7220 */ /* 0x004fc80000400000 */
[----:B------:R-:W0:Y:S01]  /*3270*/  FCHK P0, R10, 100 ;  /* 0x42c800000a007902 */ /* 0x000e220000000000 */
[----:B------:R-:W-:-:S04]  /*3280*/  FFMA R0, R16, R17, 0.0099999997764825820923 ;  /* 0x3c23d70a10007423 */ /* 0x000fc80000000011 */
[----:B------:R-:W-:-:S04]  /*3290*/  FFMA R7, R0, R10, RZ ;  /* 0x0000000a00077223 */ /* 0x000fc800000000ff */
[----:B------:R-:W-:-:S04]  /*32a0*/  FFMA R2, R7, -100, R10 ;  /* 0xc2c8000007027823 */ /* 0x000fc8000000000a */
[----:B------:R-:W-:Y:S01]  /*32b0*/  FFMA R7, R0, R2, R7 ;  /* 0x0000000200077223 */ /* 0x000fe20000000007 */
[----:B0-----:R-:W-:Y:S06]  /*32c0*/  @!P0 BRA `(.L_x_23) ;  /* 0x0000000000108947 */ /* 0x001fec0003800000 */
[----:B------:R-:W-:Y:S01]  /*32d0*/  IMAD.MOV.U32 R9, RZ, RZ, R10 ;  /* 0x000000ffff097224 */ /* 0x000fe200078e000a */
[----:B------:R-:W-:-:S07]  /*32e0*/  MOV R22, 0x3300 ;  /* 0x0000330000167802 */ /* 0x000fce0000000f00 */
[----:B------:R-:W-:Y:S05]  /*32f0*/  CALL.REL.NOINC `($__internal_0_$__cuda_sm3x_div_rn_noftz_f32_slowpath) ;  /* 0x0000000400387944 */ /* 0x000fea0003c00000 */
[----:B------:R-:W-:-:S07]  /*3300*/  IMAD.MOV.U32 R7, RZ, RZ, R0 ;  /* 0x000000ffff077224 */ /* 0x000fce00078e0000 */
.L_x_23:
[----:B------:R-:W-:Y:S05]  /*3310*/  BSYNC.RECONVERGENT B0 ;  /* 0x0000000000007941 */ /* 0x000fea0003800200 */
.L_x_22:
[----:B------:R-:W-:Y:S01]  /*3320*/  SHF.R.U32.HI R9, RZ, 0x2, R4 ;  /* 0x00000002ff097819 */ /* 0x000fe20000011604 */
[----:B------:R-:W-:Y:S01]  /*3330*/  IMAD.SHL.U32 R0, R3, 0x10, RZ ;  /* 0x0000001003007824 */ /* 0x000fe200078e00ff */
[----:B------:R0:W-:Y:S01]  /*3340*/  STG.E desc[UR6][R14.64+0x4], R7 ;  /* 0x000004070e007986 */ /* 0x0001e2000c101906 */
[----:B------:R-:W-:Y:S01]  /*3350*/  VIADD R6, R6, 0xb0f8a ;  /* 0x000b0f8a06067836 */ /* 0x000fe20000000000 */
[----:B------:R-:W-:Y:S01]  /*3360*/  LOP3.LUT R9, R9, R4, RZ, 0x3c, !PT ;  /* 0x0000000409097212 */ /* 0x000fe200078e3cff */
[----:B------:R-:W-:-:S04]  /*3370*/  IMAD.MOV.U32 R17, RZ, RZ, 0x2f800000 ;  /* 0x2f800000ff117424 */ /* 0x000fc800078e00ff */
[----:B------:R-:W-:-:S05]  /*3380*/  IMAD.SHL.U32 R2, R9, 0x2, RZ ;  /* 0x0000000209027824 */ /* 0x000fca00078e00ff */
[----:B------:R-:W-:Y:S02]  /*3390*/  LOP3.LUT R0, R9, R2, R0, 0x96, !PT ;  /* 0x0000000209007212 */ /* 0x000fe400078e9600 */
[----:B------:R-:W1:Y:S02]  /*33a0*/  LDC.64 R8, c[0x0][0x380] ;  /* 0x0000e000ff087b82 */ /* 0x000e640000000a00 */
        /* <DEDUP_REMOVED lines=23> */
.L_x_25:
[----:B------:R-:W-:Y:S05]  /*3520*/  BSYNC.RECONVERGENT B0 ;  /* 0x0000000000007941 */ /* 0x000fea0003800200 */
.L_x_24:
[----:B------:R4:W-:Y:S01]  /*3530*/  STG.E desc[UR6][R14.64+0x8], R17 ;  /* 0x000008110e007986 */ /* 0x0009e2000c101906 */
[----:B------:R-:W-:Y:S02]  /*3540*/  VIADD R13, R13, 0x2 ;  /* 0x000000020d0d7836 */ /* 0x000fe40000000000 */
[----:B------:R-:W-:-:S07]  /*3550*/  IMAD.MOV.U32 R7, RZ, RZ, R5 ;  /* 0x000000ffff077224 */ /* 0x000fce00078e0005 */
.L_x_21:
[----:B------:R-:W5:Y:S02]  /*3560*/  LDC R0, c[0x0][0x39c] ;  /* 0x0000e700ff007b82 */ /* 0x000f640000000800 */
[----:B-----5:R-:W-:-:S04]  /*3570*/  LOP3.LUT R0, R0, 0x1, RZ, 0xc0, !PT ;  /* 0x0000000100007812 */ /* 0x020fc800078ec0ff */
[----:B------:R-:W-:-:S13]  /*3580*/  ISETP.NE.U32.AND P0, PT, R0, 0x1, PT ;  /* 0x000000010000780c */ /* 0x000fda0003f05070 */
[----:B------:R-:W-:Y:S05]  /*3590*/  @P0 EXIT ;  /* 0x000000000000094d */ /* 0x000fea0003800000 */
[----:B------:R-:W-:Y:S01]  /*35a0*/  SHF.R.U32.HI R0, RZ, 0x2, R7 ;  /* 0x00000002ff007819 */ /* 0x000fe20000011607 */
[----:B0123--:R-:W-:Y:S02]  /*35b0*/  IMAD.SHL.U32 R5, R3, 0x10, RZ ;  /* 0x0000001003057824 */ /* 0x00ffe400078e00ff */
[----:B------:R-:W-:Y:S01]  /*35c0*/  IMAD.IADD R13, R20, 0x1, R13 ;  /* 0x00000001140d7824 */ /* 0x000fe200078e020d */
[----:B------:R-:W-:-:S05]  /*35d0*/  LOP3.LUT R0, R0, R7, RZ, 0x3c, !PT ;  /* 0x0000000700007212 */ /* 0x000fca00078e3cff */
[----:B------:R-:W-:-:S05]  /*35e0*/  IMAD.SHL.U32 R2, R0, 0x2, RZ ;  /* 0x0000000200027824 */ /* 0x000fca00078e00ff */
[----:B------:R-:W-:Y:S01]  /*35f0*/  LOP3.LUT R2, R0, R2, R5, 0x96, !PT ;  /* 0x0000000200027212 */ /* 0x000fe200078e9605 */
[----:B------:R-:W-:Y:S01]  /*3600*/  IMAD.MOV.U32 R0, RZ, RZ, 0x2f800000 ;  /* 0x2f800000ff007424 */ /* 0x000fe200078e00ff */
[----:B------:R-:W0:Y:S02]  /*3610*/  LDC.64 R4, c[0x0][0x380] ;  /* 0x0000e000ff047b82 */ /* 0x000e240000000a00 */
[----:B------:R-:W-:-:S04]  /*3620*/  LOP3.LUT R3, R2, R3, RZ, 0x3c, !PT ;  /* 0x0000000302037212 */ /* 0x000fc800078e3cff */
[----:B------:R-:W-:-:S04]  /*3630*/  IADD3 R3, PT, PT, R6, 0x587c5, R3 ;  /* 0x000587c506037810 */ /* 0x000fc80007ffe003 */
[----:B------:R-:W-:-:S05]  /*3640*/  I2FP.F32.U32 R3, R3 ;  /* 0x0000000300037245 */ /* 0x000fca0000201000 */
[----:B------:R-:W-:Y:S02]  /*3650*/  FFMA R0, R3, R0, 1.1641532182693481445e-10 ;  /* 0x2f00000003007423 */ /* 0x000fe40000000000 */
[----:B------:R-:W1:Y:S02]  /*3660*/  LDC.64 R2, c[0x0][0x390] ;  /* 0x0000e400ff027b82 */ /* 0x000e640000000a00 */
[----:B------:R-:W-:-:S06]  /*3670*/  FMUL R11, R11, R0 ;  /* 0x000000000b0b7220 */ /* 0x000fcc0000400000 */
[----:B------:R-:W0:Y:S02]  /*3680*/  F2I.TRUNC.NTZ R11, R11 ;  /* 0x0000000b000b7305 */ /* 0x000e24000020f100 */
[----:B0-----:R-:W-:-:S04]  /*3690*/  IMAD.WIDE R4, R11, 0x4, R4 ;  /* 0x000000040b047825 */ /* 0x001fc800078e0204 */
[----:B-1----:R-:W-:Y:S02]  /*36a0*/  IMAD.WIDE R2, R13, 0x4, R2 ;  /* 0x000000040d027825 */ /* 0x002fe400078e0202 */
[----:B------:R-:W2:Y:S04]  /*36b0*/  LDG.E R4, desc[UR6][R4.64] ;  /* 0x0000000604047981 */ /* 0x000ea8000c1e1900 */
[----:B------:R-:W3:Y:S01]  /*36c0*/  LDG.E R0, desc[UR6][R2.64] ;  /* 0x0000000602007981 */ /* 0x000ee2000c1e1900 */
[----:B------:R-:W-:Y:S01]  /*36d0*/  IMAD.MOV.U32 R13, RZ, RZ, 0x3c23d70a ;  /* 0x3c23d70aff0d7424 */ /* 0x000fe200078e00ff */
[----:B------:R-:W-:Y:S03]  /*36e0*/  BSSY.RECONVERGENT B0, `(.L_x_26) ;  /* 0x000000d000007945 */ /* 0x000fe60003800200 */
[----:B------:R-:W-:Y:S01]  /*36f0*/  FFMA R6, R13, -R12, 1 ;  /* 0x3f8000000d067423 */ /* 0x000fe2000000080c */
[----:B--2---:R-:W-:-:S04]  /*3700*/  FADD R7, R4, 100 ;  /* 0x42c8000004077421 */ /* 0x004fc80000000000 */
[----:B---3--:R-:W-:Y:S01]  /*3710*/  FMUL R9, R0, R7 ;  /* 0x0000000700097220 */ /* 0x008fe20000400000 */
[----:B------:R-:W-:-:S03]  /*3720*/  FFMA R0, R6, R13, 0.0099999997764825820923 ;  /* 0x3c23d70a06007423 */ /* 0x000fc6000000000d */
[----:B------:R-:W0:Y:S01]  /*3730*/  FCHK P0, R9, 100 ;  /* 0x42c8000009007902 */ /* 0x000e220000000000 */
[----:B------:R-:W-:-:S04]  /*3740*/  FFMA R7, R0, R9, RZ ;  /* 0x0000000900077223 */ /* 0x000fc800000000ff */
[----:B------:R-:W-:-:S04]  /*3750*/  FFMA R6, R7, -100, R9 ;  /* 0xc2c8000007067823 */ /* 0x000fc80000000009 */
[----:B------:R-:W-:Y:S01]  /*3760*/  FFMA R7, R0, R6, R7 ;  /* 0x0000000600077223 */ /* 0x000fe20000000007 */
[----:B0-----:R-:W-:Y:S06]  /*3770*/  @!P0 BRA `(.L_x_27) ;  /* 0x00000000000c8947 */ /* 0x001fec0003800000 */
[----:B------:R-:W-:-:S07]  /*3780*/  MOV R22, 0x37a0 ;  /* 0x000037a000167802 */ /* 0x000fce0000000f00 */
[----:B----4-:R-:W-:Y:S05]  /*3790*/  CALL.REL.NOINC `($__internal_0_$__cuda_sm3x_div_rn_noftz_f32_slowpath) ;  /* 0x0000000000107944 */ /* 0x010fea0003c00000 */
[----:B------:R-:W-:-:S07]  /*37a0*/  IMAD.MOV.U32 R7, RZ, RZ, R0 ;  /* 0x000000ffff077224 */ /* 0x000fce00078e0000 */
.L_x_27:
[----:B------:R-:W-:Y:S05]  /*37b0*/  BSYNC.RECONVERGENT B0 ;  /* 0x0000000000007941 */ /* 0x000fea0003800200 */
.L_x_26:
[----:B------:R-:W-:Y:S01]  /*37c0*/  STG.E desc[UR6][R2.64+0x4], R7 ;  /* 0x0000040702007986 */ /* 0x000fe2000c101906 */
[----:B------:R-:W-:Y:S05]  /*37d0*/  EXIT ;  /* 0x000000000000794d */ /* 0x000fea0003800000 */
        .weak           $__internal_0_$__cuda_sm3x_div_rn_noftz_f32_slowpath
        .type           $__internal_0_$__cuda_sm3x_div_rn_noftz_f32_slowpath,@function
        .size           $__internal_0_$__cuda_sm3x_div_rn_noftz_f32_slowpath,(.L_x_68 - $__internal_0_$__cuda_sm3x_div_rn_noftz_f32_slowpath)
$__internal_0_$__cuda_sm3x_div_rn_noftz_f32_slowpath:
[----:B------:R-:W-:Y:S01]  /*37e0*/  SHF.R.U32.HI R23, RZ, 0x17, R12 ;  /* 0x00000017ff177819 */ /* 0x000fe2000001160c */
[----:B------:R-:W-:Y:S01]  /*37f0*/  BSSY.RECONVERGENT B1, `(.L_x_28) ;  /* 0x0000064000017945 */ /* 0x000fe20003800200 */
[----:B------:R-:W-:Y:S01]  /*3800*/  SHF.R.U32.HI R27, RZ, 0x17, R9 ;  /* 0x00000017ff1b7819 */ /* 0x000fe20000011609 */
[----:B------:R-:W-:Y:S01]  /*3810*/  IMAD.MOV.U32 R28, RZ, RZ, 0x42c80000 ;  /* 0x42c80000ff1c7424 */ /* 0x000fe200078e00ff */
[----:B------:R-:W-:Y:S02]  /*3820*/  LOP3.LUT R23, R23, 0xff, RZ, 0xc0, !PT ;  /* 0x000000ff17177812 */ /* 0x000fe400078ec0ff */
[----:B------:R-:W-:-:S03]  /*3830*/  LOP3.LUT R27, R27, 0xff, RZ, 0xc0, !PT ;  /* 0x000000ff1b1b7812 */ /* 0x000fc600078ec0ff */
[----:B------:R-:W-:Y:S02]  /*3840*/  VIADD R26, R23, 0xffffffff ;  /* 0xffffffff171a7836 */ /* 0x000fe40000000000 */
[----:B------:R-:W-:-:S03]  /*3850*/  VIADD R25, R27, 0xffffffff ;  /* 0xffffffff1b197836 */ /* 0x000fc60000000000 */
[----:B------:R-:W-:-:S04]  /*3860*/  ISETP.GT.U32.AND P0, PT, R26, 0xfd, PT ;  /* 0x000000fd1a00780c */ /* 0x000fc80003f04070 */
[----:B------:R-:W-:-:S13]  /*3870*/  ISETP.GT.U32.OR P0, PT, R25, 0xfd, P0 ;  /* 0x000000fd1900780c */ /* 0x000fda0000704470 */
[----:B------:R-:W-:Y:S01]  /*3880*/  @!P0 IMAD.MOV.U32 R24, RZ, RZ, RZ ;  /* 0x000000ffff188224 */ /* 0x000fe200078e00ff */
[----:B------:R-:W-:Y:S06]  /*3890*/  @!P0 BRA `(.L_x_29) ;  /* 0x0000000000608947 */ /* 0x000fec0003800000 */
[----:B------:R-:W-:Y:S01]  /*38a0*/  IMAD.MOV.U32 R0, RZ, RZ, 0x42c80000 ;  /* 0x42c80000ff007424 */ /* 0x000fe200078e00ff */
[----:B------:R-:W-:-:S04]  /*38b0*/  FSETP.GTU.FTZ.AND P0, PT, |R9|, +INF , PT ;  /* 0x7f8000000900780b */ /* 0x000fc80003f1c200 */
[----:B------:R-:W-:-:S04]  /*38c0*/  FSETP.GTU.FTZ.AND P1, PT, |R0|, +INF , PT ;  /* 0x7f8000000000780b */ /* 0x000fc80003f3c200 */
[----:B------:R-:W-:-:S13]  /*38d0*/  PLOP3.LUT P0, PT, P0, P1, PT, 0xf8, 0x8f ;  /* 0x00000000008f781c */ /* 0x000fda0000703f70 */
[----:B------:R-:W-:Y:S05]  /*38e0*/  @P0 BRA `(.L_x_30) ;  /* 0x00000004004c0947 */ /* 0x000fea0003800000 */
[----:B------:R-:W-:-:S13]  /*38f0*/  LOP3.LUT P0, RZ, R28, 0x7fffffff, R9, 0xc8, !PT ;  /* 0x7fffffff1cff7812 */ /* 0x000fda000780c809 */
[----:B------:R-:W-:Y:S05]  /*3900*/  @!P0 BRA `(.L_x_31) ;  /* 0x00000004003c8947 */ /* 0x000fea0003800000 */
[C---:B------:R-:W-:Y:S02]  /*3910*/  FSETP.NEU.FTZ.AND P1, PT, |R9|.reuse, +INF , PT ;  /* 0x7f8000000900780b */ /* 0x040fe40003f3d200 */
[----:B------:R-:W-:Y:S02]  /*3920*/  FSETP.NEU.FTZ.AND P0, PT, |R0|, +INF , PT ;  /* 0x7f8000000000780b */ /* 0x000fe40003f1d200 */
[----:B------:R-:W-:-:S11]  /*3930*/  FSETP.NEU.FTZ.AND P2, PT, |R9|, +INF , PT ;  /* 0x7f8000000900780b */ /* 0x000fd60003f5d200 */
[----:B------:R-:W-:Y:S05]  /*3940*/  @!P0 BRA !P1, `(.L_x_31) ;  /* 0x00000004002c8947 */ /* 0x000fea0004800000 */
[----:B------:R-:W-:-:S04]  /*3950*/  LOP3.LUT P1, RZ, R9, 0x7fffffff, RZ, 0xc0, !PT ;  /* 0x7fffffff09ff7812 */ /* 0x000fc8000782c0ff */
[----:B------:R-:W-:-:S13]  /*3960*/  PLOP3.LUT P0, PT, P0, P1, PT, 0x2f, 0xf2 ;  /* 0x0000000000f2781c */ /* 0x000fda0000702577 */
[----:B------:R-:W-:Y:S05]  /*3970*/  @P0 BRA `(.L_x_32) ;  /* 0x0000000400180947 */ /* 0x000fea0003800000 */
[----:B------:R-:W-:-:S04]  /*3980*/  LOP3.LUT P0, RZ, R28, 0x7fffffff, RZ, 0xc0, !PT ;  /* 0x7fffffff1cff7812 */ /* 0x000fc8000780c0ff */
[----:B------:R-:W-:-:S13]  /*3990*/  PLOP3.LUT P0, PT, P2, P0, PT, 0x2f, 0xf2 ;  /* 0x0000000000f2781c */ /* 0x000fda0001700577 */
[----:B------:R-:W-:Y:S05]  /*39a0*/  @P0 BRA `(.L_x_33) ;  /* 0x0000000400000947 */ /* 0x000fea0003800000 */
[----:B------:R-:W-:Y:S02]  /*39b0*/  ISETP.GE.AND P0, PT, R25, RZ, PT ;  /* 0x000000ff1900720c */ /* 0x000fe40003f06270 */
[----:B------:R-:W-:-:S11]  /*39c0*/  ISETP.GE.AND P1, PT, R26, RZ, PT ;  /* 0x000000ff1a00720c */ /* 0x000fd60003f26270 */
[----:B------:R-:W-:Y:S02]  /*39d0*/  @P0 IMAD.MOV.U32 R24, RZ, RZ, RZ ;  /* 0x000000ffff180224 */ /* 0x000fe400078e00ff */
[----:B------:R-:W-:Y:S01]  /*39e0*/  @!P0 FFMA R9, R9, 1.84467440737095516160e+19, RZ ;  /* 0x5f80000009098823 */ /* 0x000fe200000000ff */
[----:B------:R-:W-:Y:S02]  /*39f0*/  @!P0 IMAD.MOV.U32 R24, RZ, RZ, -0x40 ;  /* 0xffffffc0ff188424 */ /* 0x000fe400078e00ff */
[----:B------:R-:W-:Y:S02]  /*3a00*/  @!P1 FFMA R28, R0, 1.84467440737095516160e+19, RZ ;  /* 0x5f800000001c9823 */ /* 0x000fe400000000ff */
[----:B------:R-:W-:-:S07]  /*3a10*/  @!P1 VIADD R24, R24, 0x40 ;  /* 0x0000004018189836 */ /* 0x000fce0000000000 */
.L_x_29:
[----:B------:R-:W-:Y:S01]  /*3a20*/  LEA R25, R23, 0xc0800000, 0x17 ;  /* 0xc080000017197811 */ /* 0x000fe200078eb8ff */
[----:B------:R-:W-:Y:S04]  /*3a30*/  BSSY.RECONVERGENT B2, `(.L_x_34) ;  /* 0x0000036000027945 */ /* 0x000fe80003800200 */
[----:B------:R-:W-:-:S04]  /*3a40*/  IMAD.IADD R28, R28, 0x1, -R25 ;  /* 0x000000011c1c7824 */ /* 0x000fc800078e0a19 */
[----:B------:R0:W1:Y:S01]  /*3a50*/  MUFU.RCP R26, R28 ;  /* 0x0000001c001a7308 */ /* 0x0000620000001000 */
[----:B------:R-:W-:Y:S01]  /*3a60*/  FADD.FTZ R25, -R28, -RZ ;  /* 0x800000ff1c197221 */ /* 0x000fe20000010100 */
[----:B0-----:R-:W-:-:S04]  /*3a70*/  VIADD R28, R27, 0xffffff81 ;  /* 0xffffff811b1c7836 */ /* 0x001fc80000000000 */
[C---:B------:R-:W-:Y:S01]  /*3a80*/  IMAD R0, R28.reuse, -0x800000, R9 ;  /* 0xff8000001c007824 */ /* 0x040fe200078e0209 */
[----:B------:R-:W-:Y:S01]  /*3a90*/  IADD3 R23, PT, PT, R28, 0x7f, -R23 ;  /* 0x0000007f1c177810 */ /* 0x000fe20007ffe817 */
[----:B-1----:R-:W-:-:S04]  /*3aa0*/  FFMA R27, R26, R25, 1 ;  /* 0x3f8000001a1b7423 */ /* 0x002fc80000000019 */
[----:B------:R-:W-:Y:S02]  /*3ab0*/  IMAD.IADD R23, R23, 0x1, R24 ;  /* 0x0000000117177824 */ /* 0x000fe400078e0218 */
[----:B------:R-:W-:-:S04]  /*3ac0*/  FFMA R27, R26, R27, R26 ;  /* 0x0000001b1a1b7223 */ /* 0x000fc8000000001a */
[----:B------:R-:W-:-:S04]  /*3ad0*/  FFMA R26, R0, R27, RZ ;  /* 0x0000001b001a7223 */ /* 0x000fc800000000ff */
[----:B------:R-:W-:-:S04]  /*3ae0*/  FFMA R9, R25, R26, R0 ;  /* 0x0000001a19097223 */ /* 0x000fc80000000000 */
[----:B------:R-:W-:-:S04]  /*3af0*/  FFMA R26, R27, R9, R26 ;  /* 0x000000091b1a7223 */ /* 0x000fc8000000001a */
[----:B------:R-:W-:-:S04]  /*3b00*/  FFMA R25, R25, R26, R0 ;  /* 0x0000001a19197223 */ /* 0x000fc80000000000 */
[----:B------:R-:W-:-:S05]  /*3b10*/  FFMA R0, R27, R25, R26 ;  /* 0x000000191b007223 */ /* 0x000fca000000001a */
[----:B------:R-:W-:-:S04]  /*3b20*/  SHF.R.U32.HI R9, RZ, 0x17, R0 ;  /* 0x00000017ff097819 */ /* 0x000fc80000011600 */
[----:B------:R-:W-:-:S05]  /*3b30*/  LOP3.LUT R24, R9, 0xff, RZ, 0xc0, !PT ;  /* 0x000000ff09187812 */ /* 0x000fca00078ec0ff */
[----:B------:R-:W-:-:S04]  /*3b40*/  IMAD.IADD R9, R24, 0x1, R23 ;  /* 0x0000000118097824 */ /* 0x000fc800078e0217 */
[----:B------:R-:W-:-:S05]  /*3b50*/  VIADD R24, R9, 0xffffffff ;  /* 0xffffffff09187836 */ /* 0x000fca0000000000 */
[----:B------:R-:W-:-:S13]  /*3b60*/  ISETP.GE.U32.AND P0, PT, R24, 0xfe, PT ;  /* 0x000000fe1800780c */ /* 0x000fda0003f06070 */
[----:B------:R-:W-:Y:S05]  /*3b70*/  @!P0 BRA `(.L_x_35) ;  /* 0x0000000000808947 */ /* 0x000fea0003800000 */
[----:B------:R-:W-:-:S13]  /*3b80*/  ISETP.GT.AND P0, PT, R9, 0xfe, PT ;  /* 0x000000fe0900780c */ /* 0x000fda0003f04270 */
[----:B------:R-:W-:Y:S05]  /*3b90*/  @P0 BRA `(.L_x_36) ;  /* 0x00000000006c0947 */ /* 0x000fea0003800000 */
[----:B------:R-:W-:-:S13]  /*3ba0*/  ISETP.GE.AND P0, PT, R9, 0x1, PT ;  /* 0x000000010900780c */ /* 0x000fda0003f06270 */
[----:B------:R-:W-:Y:S05]  /*3bb0*/  @P0 BRA `(.L_x_37) ;  /* 0x0000000000740947 */ /* 0x000fea0003800000 */
[----:B------:R-:W-:Y:S02]  /*3bc0*/  ISETP.GE.AND P0, PT, R9, -0x18, PT ;  /* 0xffffffe80900780c */ /* 0x000fe40003f06270 */
[----:B------:R-:W-:-:S11]  /*3bd0*/  LOP3.LUT R0, R0, 0x80000000, RZ, 0xc0, !PT ;  /* 0x8000000000007812 */ /* 0x000fd600078ec0ff */
[----:B------:R-:W-:Y:S05]  /*3be0*/  @!P0 BRA `(.L_x_37) ;  /* 0x0000000000688947 */ /* 0x000fea0003800000 */
[CCC-:B------:R-:W-:Y:S01]  /*3bf0*/  FFMA.RZ R23, R27.reuse, R25.reuse, R26.reuse ;  /* 0x000000191b177223 */ /* 0x1c0fe2000000c01a */
[CCC-:B------:R-:W-:Y:S01]  /*3c00*/  FFMA.RP R24, R27.reuse, R25.reuse, R26.reuse ;  /* 0x000000191b187223 */ /* 0x1c0fe2000000801a */
[----:B------:R-:W-:Y:S01]  /*3c10*/  FFMA.RM R27, R27, R25, R26 ;  /* 0x000000191b1b7223 */ /* 0x000fe2000000401a */
[C---:B------:R-:W-:Y:S01]  /*3c20*/  VIADD R25, R9.reuse, 0x20 ;  /* 0x0000002009197836 */ /* 0x040fe20000000000 */
[----:B------:R-:W-:Y:S02]  /*3c30*/  ISETP.NE.AND P2, PT, R9, RZ, PT ;  /* 0x000000ff0900720c */ /* 0x000fe40003f45270 */
[----:B------:R-:W-:Y:S02]  /*3c40*/  LOP3.LUT R23, R23, 0x7fffff, RZ, 0xc0, !PT ;  /* 0x007fffff17177812 */ /* 0x000fe400078ec0ff */
[----:B------:R-:W-:Y:S01]  /*3c50*/  ISETP.NE.AND P1, PT, R9, RZ, PT ;  /* 0x000000ff0900720c */ /* 0x000fe20003f25270 */
[----:B------:R-:W-:Y:S01]  /*3c60*/  IMAD.MOV R9, RZ, RZ, -R9 ;  /* 0x000000ffff097224 */ /* 0x000fe200078e0a09 */
[----:B------:R-:W-:-:S02]  /*3c70*/  LOP3.LUT R26, R23, 0x800000, RZ, 0xfc, !PT ;  /* 0x00800000171a7812 */ /* 0x000fc400078efcff */
[----:B------:R-:W-:Y:S02]  /*3c80*/  FSETP.NEU.FTZ.AND P0, PT, R24, R27, PT ;  /* 0x0000001b1800720b */ /* 0x000fe40003f1d000 */
[----:B------:R-:W-:Y:S02]  /*3c90*/  SHF.L.U32 R25, R26, R25, RZ ;  /* 0x000000191a197219 */ /* 0x000fe400000006ff */
[----:B------:R-:W-:Y:S02]  /*3ca0*/  SEL R9, R9, RZ, P2 ;  /* 0x000000ff09097207 */ /* 0x000fe40001000000 */
[----:B------:R-:W-:Y:S02]  /*3cb0*/  ISETP.NE.AND P1, PT, R25, RZ, P1 ;  /* 0x000000ff1900720c */ /* 0x000fe40000f25270 */
[----:B------:R-:W-:Y:S02]  /*3cc0*/  SHF.R.U32.HI R26, RZ, R9, R26 ;  /* 0x00000009ff1a7219 */ /* 0x000fe4000001161a */
[----:B------:R-:W-:-:S02]  /*3cd0*/  PLOP3.LUT P0, PT, P0, P1, PT, 0xf8, 0x8f ;  /* 0x00000000008f781c */ /* 0x000fc40000703f70 */
[----:B------:R-:W-:Y:S02]  /*3ce0*/  SHF.R.U32.HI R9, RZ, 0x1, R26 ;  /* 0x00000001ff097819 */ /* 0x000fe4000001161a */
[----:B------:R-:W-:-:S04]  /*3cf0*/  SEL R24, RZ, 0x1, !P0 ;  /* 0x00000001ff187807 */ /* 0x000fc80004000000 */
[----:B------:R-:W-:-:S04]  /*3d00*/  LOP3.LUT R23, R24, 0x1, R9, 0xf8, !PT ;  /* 0x0000000118177812 */ /* 0x000fc800078ef809 */
[----:B------:R-:W-:-:S05]  /*3d10*/  LOP3.LUT R26, R23, R26, RZ, 0xc0, !PT ;  /* 0x0000001a171a7212 */ /* 0x000fca00078ec0ff */
[----:B------:R-:W-:-:S05]  /*3d20*/  IMAD.IADD R9, R9, 0x1, R26 ;  /* 0x0000000109097824 */ /* 0x000fca00078e021a */
[----:B------:R-:W-:Y:S01]  /*3d30*/  LOP3.LUT R0, R9, R0, RZ, 0xfc, !PT ;  /* 0x0000000009007212 */ /* 0x000fe200078efcff */
[----:B------:R-:W-:Y:S06]  /*3d40*/  BRA `(.L_x_37) ;  /* 0x0000000000107947 */ /* 0x000fec0003800000 */
.L_x_36:
[----:B------:R-:W-:-:S04]  /*3d50*/  LOP3.LUT R0, R0, 0x80000000, RZ, 0xc0, !PT ;  /* 0x8000000000007812 */ /* 0x000fc800078ec0ff */
[----:B------:R-:W-:Y:S01]  /*3d60*/  LOP3.LUT R0, R0, 0x7f800000, RZ, 0xfc, !PT ;  /* 0x7f80000000007812 */ /* 0x000fe200078efcff */
[----:B------:R-:W-:Y:S06]  /*3d70*/  BRA `(.L_x_37) ;  /* 0x0000000000047947 */ /* 0x000fec0003800000 */
.L_x_35:
[----:B------:R-:W-:-:S07]  /*3d80*/  IMAD R0, R23, 0x800000, R0 ;  /* 0x0080000017007824 */ /* 0x000fce00078e0200 */
.L_x_37:
[----:B------:R-:W-:Y:S05]  /*3d90*/  BSYNC.RECONVERGENT B2 ;  /* 0x0000000000027941 */ /* 0x000fea0003800200 */
.L_x_34:
[----:B------:R-:W-:Y:S05]  /*3da0*/  BRA `(.L_x_38) ;  /* 0x0000000000207947 */ /* 0x000fea0003800000 */
.L_x_33:
[----:B------:R-:W-:-:S04]  /*3db0*/  LOP3.LUT R0, R28, 0x80000000, R9, 0x48, !PT ;  /* 0x800000001c007812 */ /* 0x000fc800078e4809 */
[----:B------:R-:W-:Y:S01]  /*3dc0*/  LOP3.LUT R0, R0, 0x7f800000, RZ, 0xfc, !PT ;  /* 0x7f80000000007812 */ /* 0x000fe200078efcff */
[----:B------:R-:W-:Y:S06]  /*3dd0*/  BRA `(.L_x_38) ;  /* 0x0000000000147947 */ /* 0x000fec0003800000 */
.L_x_32:
[----:B------:R-:W-:Y:S01]  /*3de0*/  LOP3.LUT R0, R28, 0x80000000, R9, 0x48, !PT ;  /* 0x800000001c007812 */ /* 0x000fe200078e4809 */
[----:B------:R-:W-:Y:S06]  /*3df0*/  BRA `(.L_x_38) ;  /* 0x00000000000c7947 */ /* 0x000fec0003800000 */
.L_x_31:
[----:B------:R-:W0:Y:S01]  /*3e00*/  MUFU.RSQ R0, -QNAN ;  /* 0xffc0000000007908 */ /* 0x000e220000001400 */
[----:B------:R-:W-:Y:S05]  /*3e10*/  BRA `(.L_x_38) ;  /* 0x0000000000047947 */ /* 0x000fea0003800000 */
.L_x_30:
[----:B------:R-:W-:-:S07]  /*3e20*/  FADD.FTZ R0, R9, R0 ;  /* 0x0000000009007221 */ /* 0x000fce0000010000 */
.L_x_38:
[----:B------:R-:W-:Y:S05]  /*3e30*/  BSYNC.RECONVERGENT B1 ;  /* 0x0000000000017941 */ /* 0x000fea0003800200 */
.L_x_28:
[----:B------:R-:W-:-:S04]  /*3e40*/  IMAD.MOV.U32 R23, RZ, RZ, 0x0 ;  /* 0x00000000ff177424 */ /* 0x000fc800078e00ff */
[----:B0-----:R-:W-:Y:S05]  /*3e50*/  RET.REL.NODEC R22 `(_Z25mc_simulations_gpu_kernelPfiS_ii) ;  /* 0xffffffc016687950 */ /* 0x001fea0003c3ffff */
.L_x_39:
[----:B------:R-:W-:-:S00]  /*3e60*/  BRA `(.L_x_39) ;  /* 0xfffffffc00fc7947 */ /* 0x000fc0000383ffff */
[----:B------:R-:W-:-:S00]  /*3e70*/  NOP ;  /* 0x0000000000007918 */ /* 0x000fc00000000000 */
        /* <DEDUP_REMOVED lines=8> */
.L_x_68:


//--------------------- .text._Z25__many_updates_gpu_kernelPfS_i --------------------------
	.section	.text._Z25__many_updates_gpu_kernelPfS_i,"ax",@progbits
	.align	128
        .global         _Z25__many_updates_gpu_kernelPfS_i
        .type           _Z25__many_updates_gpu_kernelPfS_i,@function
        .size           _Z25__many_updates_gpu_kernelPfS_i,(.L_x_69 - _Z25__many_updates_gpu_kernelPfS_i)
        .other          _Z25__many_updates_gpu_kernelPfS_i,@"STO_CUDA_ENTRY STV_DEFAULT"
_Z25__many_updates_gpu_kernelPfS_i:
.text._Z25__many_updates_gpu_kernelPfS_i:
[----:B------:R-:W-:Y:S08]  /*0000*/  LDC R1, c[0x0][0x37c] ;  /* 0x0000df00ff017b82 */ /* 0x000ff00000000800 */
[----:B------:R-:W0:Y:S02]  /*0010*/  LDC R0, c[0x0][0x390] ;  /* 0x0000e400ff007b82 */ /* 0x000e240000000800 */
[----:B0-----:R-:W-:-:S13]  /*0020*/  ISETP.GE.AND P0, PT, R0, 0x1, PT ;  /* 0x000000010000780c */ /* 0x001fda0003f06270 */
[----:B------:R-:W-:Y:S05]  /*0030*/  @!P0 EXIT ;  /* 0x000000000000894d */ /* 0x000fea0003800000 */
[C---:B------:R-:W-:Y:S01]  /*0040*/  ISETP.GE.U32.AND P0, PT, R0.reuse, 0x8, PT ;  /* 0x000000080000780c */ /* 0x040fe20003f06070 */
[----:B------:R-:W0:Y:S01]  /*0050*/  LDCU.64 UR12, c[0x0][0x358] ;  /* 0x00006b00ff0c77ac */ /* 0x000e220008000a00 */
[----:B------:R-:W-:Y:S01]  /*0060*/  HFMA2 R8, -RZ, RZ, 0, 0 ;  /* 0x00000000ff087431 */ /* 0x000fe200000001ff */
[----:B------:R-:W-:Y:S02]  /*0070*/  LOP3.LUT R17, R0, 0x7, RZ, 0xc0, !PT ;  /* 0x0000000700117812 */ /* 0x000fe400078ec0ff */
[----:B------:R-:W-:-:S08]  /*0080*/  MOV R2, 0x42c80000 ;  /* 0x42c8000000027802 */ /* 0x000fd00000000f00 */
[----:B------:R-:W-:Y:S05]  /*0090*/  @!P0 BRA `(.L_x_40) ;  /* 0x00000008004c8947 */ /* 0x000fea0003800000 */
[----:B------:R-:W1:Y:S01]  /*00a0*/  LDCU.128 UR8, c[0x0][0x380] ;  /* 0x00007000ff0877ac */ /* 0x000e620008000c00 */
[----:B------:R-:W0:Y:S01]  /*00b0*/  LDC.64 R4, c[0x0][0x388] ;  /* 0x0000e200ff047b82 */ /* 0x000e220000000a00 */
[----:B------:R-:W-:-:S04]  /*00c0*/  LOP3.LUT R8, R0, 0x7ffffff8, RZ, 0xc0, !PT ;  /* 0x7ffffff800087812 */ /* 0x000fc800078ec0ff */
[----:B------:R-:W-:Y:S01]  /*00d0*/  IADD3 R9, PT, PT, -R8, RZ, RZ ;  /* 0x000000ff08097210 */ /* 0x000fe20007ffe1ff */
[----:B-1----:R-:W-:Y:S02]  /*00e0*/  UIADD3 UR6, UP0, UPT, UR8, 0x10, URZ ;  /* 0x0000001008067890 */ /* 0x002fe4000ff1e0ff */
[----:B------:R-:W-:Y:S02]  /*00f0*/  UIADD3 UR4, UP1, UPT, UR10, 0x10, URZ ;  /* 0x000000100a047890 */ /* 0x000fe4000ff3e0ff */
[----:B------:R-:W-:Y:S02]  /*0100*/  UIADD3.X UR7, UPT, UPT, URZ, UR9, URZ, UP0, !UPT ;  /* 0x00000009ff077290 */ /* 0x000fe400087fe4ff */
[----:B------:R-:W-:Y:S01]  /*0110*/  UIADD3.X UR5, UPT, UPT, URZ, UR11, URZ, UP1, !UPT ;  /* 0x0000000bff057290 */ /* 0x000fe20008ffe4ff */
[----:B0-----:R0:W5:Y:S01]  /*0120*/  LDG.E R3, desc[UR12][R4.64] ;  /* 0x0000000c04037981 */ /* 0x001162000c1e1900 */
[----:B------:R-:W-:-:S04]  /*0130*/  MOV R10, UR4 ;  /* 0x00000004000a7c02 */ /* 0x000fc80008000f00 */
[----:B------:R-:W-:Y:S01]  /*0140*/  IMAD.U32 R15, RZ, RZ, UR5 ;  /* 0x00000005ff0f7e24 */ /* 0x000fe2000f8e00ff */
[----:B0-----:R-:W-:Y:S02]  /*0150*/  MOV R4, UR6 ;  /* 0x0000000600047c02 */ /* 0x001fe40008000f00 */
[----:B------:R-:W-:-:S07]  /*0160*/  MOV R5, UR7 ;  /* 0x0000000700057c02 */ /* 0x000fce0008000f00 */
.L_x_49:
[----:B------:R-:W2:Y:S01]  /*0170*/  LDG.E R0, desc[UR12][R4.64+-0x10] ;  /* 0xfffff00c04007981 */ /* 0x000ea2000c1e1900 */
[----:B------:R-:W-:-:S05]  /*0180*/  HFMA2 R7, -RZ, RZ, 1.0341796875, -112.625 ;  /* 0x3c23d70aff077431 */ /* 0x000fca00000001ff */
[----:B------:R-:W-:-:S04]  /*0190*/  FFMA R6, R7, -R2, 1 ;  /* 0x3f80000007067423 */ /* 0x000fc80000000802 */
[----:B------:R-:W-:Y:S01]  /*01a0*/  FFMA R6, R6, R7, 0.0099999997764825820923 ;  /* 0x3c23d70a06067423 */ /* 0x000fe20000000007 */
[----:B--2---:R-:W-:-:S04]  /*01b0*/  FADD R0, R0, 100 ;  /* 0x42c8000000007421 */ /* 0x004fc80000000000 */
[----:B-----5:R-:W-:-:S04]  /*01c0*/  FMUL R3, R0, R3 ;  /* 0x0000000300037220 */ /* 0x020fc80000400000 */
[----:B------:R-:W0:Y:S01]  /*01d0*/  FCHK P0, R3, 100 ;  /* 0x42c8000003007902 */ /* 0x000e220000000000 */
[----:B------:R-:W-:-:S04]  /*01e0*/  FFMA R0, R3, R6, RZ ;  /* 0x0000000603007223 */ /* 0x000fc800000000ff */
[----:B------:R-:W-:-:S04]  /*01f0*/  FFMA R7, R0, -100, R3 ;  /* 0xc2c8000000077823 */ /* 0x000fc80000000003 */
[----:B------:R-:W-:Y:S01]  /*0200*/  FFMA R11, R6, R7, R0 ;  /* 0x00000007060b7223 */ /* 0x000fe20000000000 */
[----:B------:R-:W-:Y:S02]  /*0210*/  MOV R6, R10 ;  /* 0x0000000a00067202 */ /* 0x000fe40000000f00 */
[----:B------:R-:W-:Y:S01]  /*0220*/  MOV R7, R15 ;  /* 0x0000000f00077202 */ /* 0x000fe20000000f00 */
[----:B0-----:R-:W-:Y:S06]  /*0230*/  @!P0 BRA `(.L_x_41) ;  /* 0x00000000000c8947 */ /* 0x001fec0003800000 */
[----:B------:R-:W-:-:S07]  /*0240*/  MOV R12, 0x260 ;  /* 0x00000260000c7802 */ /* 0x000fce0000000f00 */
[----:B------:R-:W-:Y:S05]  /*0250*/  CALL.REL.NOINC `($__internal_1_$__cuda_sm3x_div_rn_noftz_f32_slowpath) ;  /* 0x00000010000c7944 */ /* 0x000fea0003c00000 */
[----:B------:R-:W-:-:S07]  /*0260*/  MOV R11, R3 ;  /* 0x00000003000b7202 */ /* 0x000fce0000000f00 */
.L_x_41:
[----:B------:R0:W-:Y:S04]  /*0270*/  STG.E desc[UR12][R6.64+-0xc], R11 ;  /* 0xfffff40b06007986 */ /* 0x0001e8000c10190c */
[----:B------:R-:W2:Y:S01]  /*0280*/  LDG.E R0, desc[UR12][R4.64+-0xc] ;  /* 0xfffff40c04007981 */ /* 0x000ea2000c1e1900 */
[----:B------:R-:W-:-:S05]  /*0290*/  MOV R3, 0x3c23d70a ;  /* 0x3c23d70a00037802 */ /* 0x000fca0000000f00 */
        /* <DEDUP_REMOVED lines=11> */
[----:B------:R-:W-:Y:S05]  /*0350*/  CALL.REL.NOINC `($__internal_1_$__cuda_sm3x_div_rn_noftz_f32_slowpath) ;  /* 0x0000000c00cc7944 */ /* 0x000fea0003c00000 */
.L_x_42:
[----:B------:R0:W-:Y:S04]  /*0360*/  STG.E desc[UR12][R6.64+-0x8], R3 ;  /* 0xfffff80306007986 */ /* 0x0001e8000c10190c */
[----:B------:R-:W2:Y:S01]  /*0370*/  LDG.E R0, desc[UR12][R4.64+-0x8] ;  /* 0xfffff80c04007981 */ /* 0x000ea2000c1e1900 */
[----:B------:R-:W-:-:S05]  /*0380*/  HFMA2 R11, -RZ, RZ, 1.0341796875, -112.625 ;  /* 0x3c23d70aff0b7431 */ /* 0x000fca00000001ff */
        /* <DEDUP_REMOVED lines=9> */
[----:B------:R-:W-:Y:S02]  /*0420*/  MOV R3, R12 ;  /* 0x0000000c00037202 */ /* 0x000fe40000000f00 */
[----:B------:R-:W-:-:S07]  /*0430*/  MOV R12, 0x450 ;  /* 0x00000450000c7802 */ /* 0x000fce0000000f00 */
[----:B------:R-:W-:Y:S05]  /*0440*/  CALL.REL.NOINC `($__internal_1_$__cuda_sm3x_div_rn_noftz_f32_slowpath) ;  /* 0x0000000c00907944 */ /* 0x000fea0003c00000 */
[----:B------:R-:W-:-:S07]  /*0450*/  MOV R11, R3 ;  /* 0x00000003000b7202 */ /* 0x000fce0000000f00 */
.L_x_43:
        /* <DEDUP_REMOVED lines=15> */
.L_x_44:
[----:B------:R0:W-:Y:S04]  /*0550*/  STG.E desc[UR12][R6.64], R3 ;  /* 0x0000000306007986 */ /* 0x0001e8000c10190c */
[----:B------:R-:W2:Y:S01]  /*0560*/  LDG.E R0, desc[UR12][R4.64] ;  /* 0x0000000c04007981 */ /* 0x000ea2000c1e1900 */
[----:B------:R-:W-:-:S04]  /*0570*/  IMAD.MOV.U32 R11, RZ, RZ, 0x3c23d70a ;  /* 0x3c23d70aff0b7424 */ /* 0x000fc800078e00ff */
        /* <DEDUP_REMOVED lines=13> */
.L_x_45:
        /* <DEDUP_REMOVED lines=15> */
.L_x_46:
        /* <DEDUP_REMOVED lines=15> */
[----:B------:R-:W-:-:S07]  /*0830*/  MOV R11, R3 ;  /* 0x00000003000b7202 */ /* 0x000fce0000000f00 */
.L_x_47:
        /* <DEDUP_REMOVED lines=16> */
.L_x_48:
[----:B------:R1:W-:Y:S01]  /*0940*/  STG.E desc[UR12][R6.64+0x10], R13 ;  /* 0x0000100d06007986 */ /* 0x0003e2000c10190c */
[----:B------:R-:W-:Y:S02]  /*0950*/  IADD3 R9, PT, PT, R9, 0x8, RZ ;  /* 0x0000000809097810 */ /* 0x000fe40007ffe0ff */
[----:B------:R-:W-:Y:S02]  /*0960*/  IADD3 R4, P1, PT, R4, 0x20, RZ ;  /* 0x0000002004047810 */ /* 0x000fe40007f3e0ff */
[----:B------:R-:W-:Y:S02]  /*0970*/  ISETP.NE.AND P0, PT, R9, RZ, PT ;  /* 0x000000ff0900720c */ /* 0x000fe40003f05270 */
[----:B------:R-:W-:Y:S01]  /*0980*/  IADD3 R10, P2, PT, R6, 0x20, RZ ;  /* 0x00000020060a7810 */ /* 0x000fe20007f5e0ff */
[----:B------:R-:W-:Y:S01]  /*0990*/  IMAD.X R5, RZ, RZ, R5, P1 ;  /* 0x000000ffff057224 */ /* 0x000fe200008e0605 */
[----:B------:R-:W-:Y:S02]  /*09a0*/  MOV R3, R13 ;  /* 0x0000000d00037202 */ /* 0x000fe40000000f00 */
[----:B------:R-:W-:-:S07]  /*09b0*/  IADD3.X R15, PT, PT, RZ, R7, RZ, P2, !PT ;  /* 0x00000007ff0f7210 */ /* 0x000fce00017fe4ff */
[----:B-1----:R-:W-:Y:S05]  /*09c0*/  @P0 BRA `(.L_x_49) ;  /* 0xfffffff400e80947 */ /* 0x002fea000383ffff */
.L_x_40:
[----:B------:R-:W-:-:S13]  /*09d0*/  ISETP.NE.AND P0, PT, R17, RZ, PT ;  /* 0x000000ff1100720c */ /* 0x000fda0003f05270 */
[----:B0-----:R-:W-:Y:S05]  /*09e0*/  @!P0 EXIT ;  /* 0x000000000000894d */ /* 0x001fea0003800000 */
[----:B------:R-:W0:Y:S01]  /*09f0*/  LDCU UR4, c[0x0][0x390] ;  /* 0x00007200ff0477ac */ /* 0x000e220008000800 */
[----:B------:R-:W-:Y:S01]  /*0a00*/  ISETP.GE.U32.AND P0, PT, R17, 0x4, PT ;  /* 0x000000041100780c */ /* 0x000fe20003f06070 */
[----:B0-----:R-:W-:-:S12]  /*0a10*/  ULOP3.LUT UR4, UR4, 0x3, URZ, 0xc0, !UPT ;  /* 0x0000000304047892 */ /* 0x001fd8000f8ec0ff */
[----:B------:R-:W-:Y:S05]  /*0a20*/  @!P0 BRA `(.L_x_50) ;  /* 0x0000000400108947 */ /* 0x000fea0003800000 */
[----:B------:R-:W0:Y:S08]  /*0a30*/  LDC.64 R6, c[0x0][0x380] ;  /* 0x0000e000ff067b82 */ /* 0x000e300000000a00 */
[----:B------:R-:W1:Y:S01]  /*0a40*/  LDC.64 R4, c[0x0][0x388] ;  /* 0x0000e200ff047b82 */ /* 0x000e620000000a00 */
[----:B0-----:R-:W-:-:S05]  /*0a50*/  IMAD.WIDE.U32 R6, R8, 0x4, R6 ;  /* 0x0000000408067825 */ /* 0x001fca00078e0006 */
[----:B------:R-:W2:Y:S01]  /*0a60*/  LDG.E R3, desc[UR12][R6.64] ;  /* 0x0000000c06037981 */ /* 0x000ea2000c1e1900 */
[----:B-1----:R-:W-:-:S05]  /*0a70*/  IMAD.WIDE.U32 R4, R8, 0x4, R4 ;  /* 0x0000000408047825 */ /* 0x002fca00078e0004 */
[----:B------:R-:W3:Y:S01]  /*0a80*/  LDG.E R0, desc[UR12][R4.64] ;  /* 0x0000000c04007981 */ /* 0x000ee2000c1e1900 */
[----:B------:R-:W-:-:S05]  /*0a90*/  HFMA2 R9, -RZ, RZ, 1.0341796875, -112.625 ;  /* 0x3c23d70aff097431 */ /* 0x000fca00000001ff */
[----:B------:R-:W-:Y:S01]  /*0aa0*/  FFMA R10, R9, -R2, 1 ;  /* 0x3f800000090a7423 */ /* 0x000fe20000000802 */
[----:B--2---:R-:W-:-:S04]  /*0ab0*/  FADD R3, R3, 100 ;  /* 0x42c8000003037421 */ /* 0x004fc80000000000 */
[----:B---3--:R-:W-:-:S04]  /*0ac0*/  FMUL R12, R0, R3 ;  /* 0x00000003000c7220 */ /* 0x008fc80000400000 */
[----:B------:R-:W0:Y:S01]  /*0ad0*/  FCHK P0, R12, 100 ;  /* 0x42c800000c007902 */ /* 0x000e220000000000 */
[----:B------:R-:W-:-:S04]  /*0ae0*/  FFMA R0, R10, R9, 0.0099999997764825820923 ;  /* 0x3c23d70a0a007423 */ /* 0x000fc80000000009 */
[----:B------:R-:W-:-:S04]  /*0af0*/  FFMA R3, R0, R12, RZ ;  /* 0x0000000c00037223 */ /* 0x000fc800000000ff */
[----:B------:R-:W-:-:S04]  /*0b00*/  FFMA R10, R3, -100, R12 ;  /* 0xc2c80000030a7823 */ /* 0x000fc8000000000c */
[----:B------:R-:W-:Y:S01]  /*0b10*/  FFMA R3, R0, R10, R3 ;  /* 0x0000000a00037223 */ /* 0x000fe20000000003 */
[----:B0-----:R-:W-:Y:S06]  /*0b20*/  @!P0 BRA `(.L_x_51) ;  /* 0x00000000000c8947 */ /* 0x001fec0003800000 */
[----:B------:R-:W-:Y:S02]  /*0b30*/  MOV R3, R12 ;  /* 0x0000000c00037202 */ /* 0x000fe40000000f00 */
[----:B------:R-:W-:-:S07]  /*0b40*/  MOV R12, 0xb60 ;  /* 0x00000b60000c7802 */ /* 0x000fce0000000f00 */
[----:B------:R-:W-:Y:S05]  /*0b50*/  CALL.REL.NOINC `($__internal_1_$__cuda_sm3x_div_rn_noftz_f32_slowpath) ;  /* 0x0000000400cc7944 */ /* 0x000fea0003c00000 */
.L_x_51:
        /* <DEDUP_REMOVED lines=16> */
.L_x_52:
        /* <DEDUP_REMOVED lines=15> */
.L_x_53:
[----:B------:R0:W-:Y:S04]  /*0d50*/  STG.E desc[UR12][R4.64+0xc], R3 ;  /* 0x00000c0304007986 */ /* 0x0001e8000c10190c */
[----:B------:R-:W2:Y:S01]  /*0d60*/  LDG.E R6, desc[UR12][R6.64+0xc] ;  /* 0x00000c0c06067981 */ /* 0x000ea2000c1e1900 */
[----:B------:R-:W-:Y:S02]  /*0d70*/  MOV R9, 0x3c23d70a ;  /* 0x3c23d70a00097802 */ /* 0x000fe40000000f00 */
[----:B------:R-:W-:-:S03]  /*0d80*/  IADD3 R8, PT, PT, R8, 0x4, RZ ;  /* 0x0000000408087810 */ /* 0x000fc60007ffe0ff */
        /* <DEDUP_REMOVED lines=12> */
[----:B------:R-:W-:-:S07]  /*0e50*/  IMAD.MOV.U32 R9, RZ, RZ, R3 ;  /* 0x000000ffff097224 */ /* 0x000fce00078e0003 */
.L_x_54:
[----:B------:R0:W-:Y:S02]  /*0e60*/  STG.E desc[UR12][R4.64+0x10], R9 ;  /* 0x0000100904007986 */ /* 0x0001e4000c10190c */
.L_x_50:
[----:B------:R-:W-:-:S13]  /*0e70*/  ISETP.NE.AND P0, PT, RZ, UR4, PT ;  /* 0x00000004ff007c0c */ /* 0x000fda000bf05270 */
[----:B------:R-:W-:Y:S05]  /*0e80*/  @!P0 EXIT ;  /* 0x000000000000894d */ /* 0x000fea0003800000 */
[----:B------:R-:W-:-:S09]  /*0e90*/  UISETP.NE.AND UP0, UPT, UR4, 0x1, UPT ;  /* 0x000000010400788c */ /* 0x000fd2000bf05270 */
[----:B------:R-:W-:Y:S05]  /*0ea0*/  BRA.U !UP0, `(.L_x_55) ;  /* 0x0000000108947547 */ /* 0x000fea000b800000 */
[----:B------:R-:W1:Y:S08]  /*0eb0*/  LDC.64 R6, c[0x0][0x380] ;  /* 0x0000e000ff067b82 */ /* 0x000e700000000a00 */
[----:B0-----:R-:W0:Y:S01]  /*0ec0*/  LDC.64 R4, c[0x0][0x388] ;  /* 0x0000e200ff047b82 */ /* 0x001e220000000a00 */
[----:B-1----:R-:W-:-:S05]  /*0ed0*/  IMAD.WIDE.U32 R6, R8, 0x4, R6 ;  /* 0x0000000408067825 */ /* 0x002fca00078e0006 */
[----:B------:R-:W2:Y:S01]  /*0ee0*/  LDG.E R3, desc[UR12][R6.64] ;  /* 0x0000000c06037981 */ /* 0x000ea2000c1e1900 */
[----:B0-----:R-:W-:-:S05]  /*0ef0*/  IMAD.WIDE.U32 R4, R8, 0x4, R4 ;  /* 0x0000000408047825 */ /* 0x001fca00078e0004 */
        /* <DEDUP_REMOVED lines=14> */
.L_x_56:
        /* <DEDUP_REMOVED lines=17> */
.L_x_57:
[----:B------:R1:W-:Y:S02]  /*10f0*/  STG.E desc[UR12][R4.64+0x8], R9 ;  /* 0x0000080904007986 */ /* 0x0003e4000c10190c */
.L_x_55:
[----:B------:R-:W2:Y:S02]  /*1100*/  LDC R0, c[0x0][0x390] ;  /* 0x0000e400ff007b82 */ /* 0x000ea40000000800 */
[----:B--2---:R-:W-:-:S04]  /*1110*/  LOP3.LUT R0, R0, 0x1, RZ, 0xc0, !PT ;  /* 0x0000000100007812 */ /* 0x004fc800078ec0ff */
[----:B------:R-:W-:-:S13]  /*1120*/  ISETP.NE.U32.AND P0, PT, R0, 0x1, PT ;  /* 0x000000010000780c */ /* 0x000fda0003f05070 */
[----:B------:R-:W-:Y:S05]  /*1130*/  @P0 EXIT ;  /* 0x000000000000094d */ /* 0x000fea0003800000 */
[----:B01----:R-:W0:Y:S08]  /*1140*/  LDC.64 R4, c[0x0][0x380] ;  /* 0x0000e000ff047b82 */ /* 0x003e300000000a00 */
[----:B------:R-:W1:Y:S01]  /*1150*/  LDC.64 R6, c[0x0][0x388] ;  /* 0x0000e200ff067b82 */ /* 0x000e620000000a00 */
[----:B0-----:R-:W-:-:S06]  /*1160*/  IMAD.WIDE.U32 R4, R8, 0x4, R4 ;  /* 0x0000000408047825 */ /* 0x001fcc00078e0004 */
[----:B------:R-:W2:Y:S01]  /*1170*/  LDG.E R4, desc[UR12][R4.64] ;  /* 0x0000000c04047981 */ /* 0x000ea2000c1e1900 */
[----:B-1----:R-:W-:-:S05]  /*1180*/  IMAD.WIDE.U32 R8, R8, 0x4, R6 ;  /* 0x0000000408087825 */ /* 0x002fca00078e0006 */
[----:B------:R-:W3:Y:S01]  /*1190*/  LDG.E R0, desc[UR12][R8.64] ;  /* 0x0000000c08007981 */ /* 0x000ee2000c1e1900 */
[----:B------:R-:W-:-:S04]  /*11a0*/  IMAD.MOV.U32 R7, RZ, RZ, 0x3c23d70a ;  /* 0x3c23d70aff077424 */ /* 0x000fc800078e00ff */
        /* <DEDUP_REMOVED lines=12> */
.L_x_58:
[----:B------:R-:W-:Y:S01]  /*1270*/  STG.E desc[UR12][R8.64+0x4], R3 ;  /* 0x0000040308007986 */ /* 0x000fe2000c10190c */
[----:B------:R-:W-:Y:S05]  /*1280*/  EXIT ;  /* 0x000000000000794d */ /* 0x000fea0003800000 */
        .weak           $__internal_1_$__cuda_sm3x_div_rn_noftz_f32_slowpath
        .type           $__internal_1_$__cuda_sm3x_div_rn_noftz_f32_slowpath,@function
        .size           $__internal_1_$__cuda_sm3x_div_rn_noftz_f32_slowpath,(.L_x_69 - $__internal_1_$__cuda_sm3x_div_rn_noftz_f32_slowpath)
$__internal_1_$__cuda_sm3x_div_rn_noftz_f32_slowpath:
[----:B------:R-:W-:Y:S01]  /*1290*/  SHF.R.U32.HI R11, RZ, 0x17, R2 ;  /* 0x00000017ff0b7819 */ /* 0x000fe20000011602 */
[----:B------:R-:W-:Y:S01]  /*12a0*/  HFMA2 R14, -RZ, RZ, 3.390625, 0 ;  /* 0x42c80000ff0e7431 */ /* 0x000fe200000001ff */
[----:B------:R-:W-:Y:S02]  /*12b0*/  SHF.R.U32.HI R13, RZ, 0x17, R3 ;  /* 0x00000017ff0d7819 */ /* 0x000fe40000011603 */
[----:B------:R-:W-:Y:S02]  /*12c0*/  LOP3.LUT R11, R11, 0xff, RZ, 0xc0, !PT ;  /* 0x000000ff0b0b7812 */ /* 0x000fe400078ec0ff */
[----:B------:R-:W-:Y:S02]  /*12d0*/  LOP3.LUT R13, R13, 0xff, RZ, 0xc0, !PT ;  /* 0x000000ff0d0d7812 */ /* 0x000fe400078ec0ff */
[----:B------:R-:W-:Y:S02]  /*12e0*/  IADD3 R15, PT, PT, R11, -0x1, RZ ;  /* 0xffffffff0b0f7810 */ /* 0x000fe40007ffe0ff */
[----:B------:R-:W-:-:S02]  /*12f0*/  IADD3 R16, PT, PT, R13, -0x1, RZ ;  /* 0xffffffff0d107810 */ /* 0x000fc40007ffe0ff */
[----:B------:R-:W-:-:S04]  /*1300*/  ISETP.GT.U32.AND P0, PT, R15, 0xfd, PT ;  /* 0x000000fd0f00780c */ /* 0x000fc80003f04070 */
[----:B------:R-:W-:-:S13]  /*1310*/  ISETP.GT.U32.OR P0, PT, R16, 0xfd, P0 ;  /* 0x000000fd1000780c */ /* 0x000fda0000704470 */
[----:B------:R-:W-:Y:S01]  /*1320*/  @!P0 MOV R10, RZ ;  /* 0x000000ff000a8202 */ /* 0x000fe20000000f00 */
[----:B------:R-:W-:Y:S06]  /*1330*/  @!P0 BRA `(.L_x_59) ;  /* 0x0000000000608947 */ /* 0x000fec0003800000 */
[----:B------:R-:W-:Y:S02]  /*1340*/  MOV R0, 0x42c80000 ;  /* 0x42c8000000007802 */ /* 0x000fe40000000f00 */
[----:B------:R-:W-:Y:S02]  /*1350*/  FSETP.GTU.FTZ.AND P0, PT, |R3|, +INF , PT ;  /* 0x7f8000000300780b */ /* 0x000fe40003f1c200 */
        /* <DEDUP_REMOVED lines=17> */
[----:B------:R-:W-:Y:S01]  /*1470*/  @P0 IMAD.MOV.U32 R10, RZ, RZ, RZ ;  /* 0x000000ffff0a0224 */ /* 0x000fe200078e00ff */
[----:B------:R-:W-:Y:S01]  /*1480*/  @!P0 MOV R10, 0xffffffc0 ;  /* 0xffffffc0000a8802 */ /* 0x000fe20000000f00 */
[----:B------:R-:W-:Y:S01]  /*1490*/  @!P0 FFMA R3, R3, 1.84467440737095516160e+19, RZ ;  /* 0x5f80000003038823 */ /* 0x000fe200000000ff */
[----:B------:R-:W-:Y:S02]  /*14a0*/  @!P1 FFMA R14, R0, 1.84467440737095516160e+19, RZ ;  /* 0x5f800000000e9823 */ /* 0x000fe400000000ff */
[----:B------:R-:W-:-:S07]  /*14b0*/  @!P1 IADD3 R10, PT, PT, R10, 0x40, RZ ;  /* 0x000000400a0a9810 */ /* 0x000fce0007ffe0ff */
.L_x_59:
[----:B------:R-:W-:Y:S02]  /*14c0*/  LEA R15, R11, 0xc0800000, 0x17 ;  /* 0xc08000000b0f7811 */ /* 0x000fe400078eb8ff */
[----:B------:R-:W-:Y:S02]  /*14d0*/  IADD3 R16, PT, PT, R13, -0x7f, RZ ;  /* 0xffffff810d107810 */ /* 0x000fe40007ffe0ff */
[----:B------:R-:W-:-:S03]  /*14e0*/  IADD3 R18, PT, PT, -R15, R14, RZ ;  /* 0x0000000e0f127210 */ /* 0x000fc60007ffe1ff */
[----:B------:R-:W-:Y:S01]  /*14f0*/  IMAD R0, R16, -0x800000, R3 ;  /* 0xff80000010007824 */ /* 0x000fe200078e0203 */
[----:B------:R-:W0:Y:S01]  /*1500*/  MUFU.RCP R14, R18 ;  /* 0x00000012000e7308 */ /* 0x000e220000001000 */
[----:B------:R-:W-:-:S04]  /*1510*/  FADD.FTZ R15, -R18, -RZ ;  /* 0x800000ff120f7221 */ /* 0x000fc80000010100 */
[----:B0-----:R-:W-:-:S04]  /*1520*/  FFMA R13, R14, R15, 1 ;  /* 0x3f8000000e0d7423 */ /* 0x001fc8000000000f */
[----:B------:R-:W-:-:S04]  /*1530*/  FFMA R3, R14, R13, R14 ;  /* 0x0000000d0e037223 */ /* 0x000fc8000000000e */
[----:B------:R-:W-:-:S04]  /*1540*/  FFMA R14, R0, R3, RZ ;  /* 0x00000003000e7223 */ /* 0x000fc800000000ff */
[----:B------:R-:W-:-:S04]  /*1550*/  FFMA R13, R15, R14, R0 ;  /* 0x0000000e0f0d7223 */ /* 0x000fc80000000000 */
[----:B------:R-:W-:Y:S01]  /*1560*/  FFMA R14, R3, R13, R14 ;  /* 0x0000000d030e7223 */ /* 0x000fe2000000000e */
[----:B------:R-:W-:-:S03]  /*1570*/  IADD3 R13, PT, PT, R16, 0x7f, -R11 ;  /* 0x0000007f100d7810 */ /* 0x000fc60007ffe80b */
[----:B------:R-:W-:Y:S01]  /*1580*/  FFMA R15, R15, R14, R0 ;  /* 0x0000000e0f0f7223 */ /* 0x000fe20000000000 */
[----:B------:R-:W-:-:S03]  /*1590*/  IADD3 R13, PT, PT, R13, R10, RZ ;  /* 0x0000000a0d0d7210 */ /* 0x000fc60007ffe0ff */
[----:B------:R-:W-:-:S05]  /*15a0*/  FFMA R0, R3, R15, R14 ;  /* 0x0000000f03007223 */ /* 0x000fca000000000e */
[----:B------:R-:W-:-:S04]  /*15b0*/  SHF.R.U32.HI R11, RZ, 0x17, R0 ;  /* 0x00000017ff0b7819 */ /* 0x000fc80000011600 */
[----:B------:R-:W-:-:S04]  /*15c0*/  LOP3.LUT R10, R11, 0xff, RZ, 0xc0, !PT ;  /* 0x000000ff0b0a7812 */ /* 0x000fc800078ec0ff */
[----:B------:R-:W-:-:S05]  /*15d0*/  IADD3 R10, PT, PT, R10, R13, RZ ;  /* 0x0000000d0a0a7210 */ /* 0x000fca0007ffe0ff */
        /* <DEDUP_REMOVED lines=10> */
[-CC-:B------:R-:W-:Y:S01]  /*1680*/  FFMA.RZ R11, R3, R15.reuse, R14.reuse ;  /* 0x0000000f030b7223 */ /* 0x180fe2000000c00e */
[C---:B------:R-:W-:Y:S02]  /*1690*/  IADD3 R16, PT, PT, R10.reuse, 0x20, RZ ;  /* 0x000000200a107810 */ /* 0x040fe40007ffe0ff */
[C---:B------:R-:W-:Y:S02]  /*16a0*/  ISETP.NE.AND P2, PT, R10.reuse, RZ, PT ;  /* 0x000000ff0a00720c */ /* 0x040fe40003f45270 */
[----:B------:R-:W-:Y:S01]  /*16b0*/  LOP3.LUT R13, R11, 0x7fffff, RZ, 0xc0, !PT ;  /* 0x007fffff0b0d7812 */ /* 0x000fe200078ec0ff */
[CCC-:B------:R-:W-:Y:S01]  /*16c0*/  FFMA.RP R11, R3.reuse, R15.reuse, R14.reuse ;  /* 0x0000000f030b7223 */ /* 0x1c0fe2000000800e */
[----:B------:R-:W-:Y:S01]  /*16d0*/  FFMA.RM R14, R3, R15, R14 ;  /* 0x0000000f030e7223 */ /* 0x000fe2000000400e */
[----:B------:R-:W-:Y:S02]  /*16e0*/  ISETP.NE.AND P1, PT, R10, RZ, PT ;  /* 0x000000ff0a00720c */ /* 0x000fe40003f25270 */
[----:B------:R-:W-:-:S02]  /*16f0*/  LOP3.LUT R13, R13, 0x800000, RZ, 0xfc, !PT ;  /* 0x008000000d0d7812 */ /* 0x000fc400078efcff */
[----:B------:R-:W-:Y:S02]  /*1700*/  IADD3 R10, PT, PT, -R10, RZ, RZ ;  /* 0x000000ff0a0a7210 */ /* 0x000fe40007ffe1ff */
[----:B------:R-:W-:Y:S02]  /*1710*/  SHF.L.U32 R16, R13, R16, RZ ;  /* 0x000000100d107219 */ /* 0x000fe400000006ff */
[----:B------:R-:W-:Y:S02]  /*1720*/  FSETP.NEU.FTZ.AND P0, PT, R11, R14, PT ;  /* 0x0000000e0b00720b */ /* 0x000fe40003f1d000 */
[----:B------:R-:W-:Y:S02]  /*1730*/  SEL R10, R10, RZ, P2 ;  /* 0x000000ff0a0a7207 */ /* 0x000fe40001000000 */
[----:B------:R-:W-:Y:S02]  /*1740*/  ISETP.NE.AND P1, PT, R16, RZ, P1 ;  /* 0x000000ff1000720c */ /* 0x000fe40000f25270 */
[----:B------:R-:W-:-:S02]  /*1750*/  SHF.R.U32.HI R10, RZ, R10, R13 ;  /* 0x0000000aff0a7219 */ /* 0x000fc4000001160d */
[----:B------:R-:W-:Y:S02]  /*1760*/  PLOP3.LUT P0, PT, P0, P1, PT, 0xf8, 0x8f ;  /* 0x00000000008f781c */ /* 0x000fe40000703f70 */
[----:B------:R-:W-:Y:S02]  /*1770*/  SHF.R.U32.HI R14, RZ, 0x1, R10 ;  /* 0x00000001ff0e7819 */ /* 0x000fe4000001160a */
[----:B------:R-:W-:-:S04]  /*1780*/  SEL R3, RZ, 0x1, !P0 ;  /* 0x00000001ff037807 */ /* 0x000fc80004000000 */
[----:B------:R-:W-:-:S04]  /*1790*/  LOP3.LUT R3, R3, 0x1, R14, 0xf8, !PT ;  /* 0x0000000103037812 */ /* 0x000fc800078ef80e */
[----:B------:R-:W-:-:S04]  /*17a0*/  LOP3.LUT R3, R3, R10, RZ, 0xc0, !PT ;  /* 0x0000000a03037212 */ /* 0x000fc800078ec0ff */
[----:B------:R-:W-:-:S04]  /*17b0*/  IADD3 R3, PT, PT, R14, R3, RZ ;  /* 0x000000030e037210 */ /* 0x000fc80007ffe0ff */
[----:B------:R-:W-:Y:S01]  /*17c0*/  LOP3.LUT R0, R3, R0, RZ, 0xfc, !PT ;  /* 0x0000000003007212 */ /* 0x000fe200078efcff */
[----:B------:R-:W-:Y:S06]  /*17d0*/  BRA `(.L_x_66) ;  /* 0x0000000000347947 */ /* 0x000fec0003800000 */
.L_x_65:
[----:B------:R-:W-:-:S04]  /*17e0*/  LOP3.LUT R0, R0, 0x80000000, RZ, 0xc0, !PT ;  /* 0x8000000000007812 */ /* 0x000fc800078ec0ff */
[----:B------:R-:W-:Y:S01]  /*17f0*/  LOP3.LUT R0, R0, 0x7f800000, RZ, 0xfc, !PT ;  /* 0x7f80000000007812 */ /* 0x000fe200078efcff */
[----:B------:R-:W-:Y:S06]  /*1800*/  BRA `(.L_x_66) ;  /* 0x0000000000287947 */ /* 0x000fec0003800000 */
.L_x_64:
[----:B------:R-:W-:Y:S01]  /*1810*/  LEA R0, R13, R0, 0x17 ;  /* 0x000000000d007211 */ /* 0x000fe200078eb8ff */
[----:B------:R-:W-:Y:S06]  /*1820*/  BRA `(.L_x_66) ;  /* 0x0000000000207947 */ /* 0x000fec0003800000 */
.L_x_63:
[----:B------:R-:W-:-:S04]  /*1830*/  LOP3.LUT R0, R14, 0x80000000, R3, 0x48, !PT ;  /* 0x800000000e007812 */ /* 0x000fc800078e4803 */
[----:B------:R-:W-:Y:S01]  /*1840*/  LOP3.LUT R0, R0, 0x7f800000, RZ, 0xfc, !PT ;  /* 0x7f80000000007812 */ /* 0x000fe200078efcff */
[----:B------:R-:W-:Y:S06]  /*1850*/  BRA `(.L_x_66) ;  /* 0x0000000000147947 */ /* 0x000fec0003800000 */
.L_x_62:
[----:B------:R-:W-:Y:S01]  /*1860*/  LOP3.LUT R0, R14, 0x80000000, R3, 0x48, !PT ;  /* 0x800000000e007812 */ /* 0x000fe200078e4803 */
[----:B------:R-:W-:Y:S06]  /*1870*/  BRA `(.L_x_66) ;  /* 0x00000000000c7947 */ /* 0x000fec0003800000 */
.L_x_61:
[----:B------:R-:W0:Y:S01]  /*1880*/  MUFU.RSQ R0, -QNAN ;  /* 0xffc0000000007908 */ /* 0x000e220000001400 */
[----:B------:R-:W-:Y:S05]  /*1890*/  BRA `(.L_x_66) ;  /* 0x0000000000047947 */ /* 0x000fea0003800000 */
.L_x_60:
[----:B------:R-:W-:-:S07]  /*18a0*/  FADD.FTZ R0, R3, R0 ;  /* 0x0000000003007221 */ /* 0x000fce0000010000 */
.L_x_66:
[----:B------:R-:W-:Y:S01]  /*18b0*/  HFMA2 R13, -RZ, RZ, 0, 0 ;  /* 0x00000000ff0d7431 */ /* 0x000fe200000001ff */
[----:B0-----:R-:W-:-:S03]  /*18c0*/  MOV R3, R0 ;  /* 0x0000000000037202 */ /* 0x001fc60000000f00 */
[----:B------:R-:W-:Y:S05]  /*18d0*/  RET.REL.NODEC R12 `(_Z25__many_updates_gpu_kernelPfS_i) ;  /* 0xffffffe40cc87950 */ /* 0x000fea0003c3ffff */
.L_x_67:
        /* <DEDUP_REMOVED lines=10> */
.L_x_69:


//--------------------- .nv.global.init           --------------------------
	.section	.nv.global.init,"aw",@progbits
	.align	4
.nv.global.init:
	.type		mrg32k3aM1SubSeq,@object
	.size		mrg32k3aM1SubSeq,(mrg32k3aM2SubSeq - mrg32k3aM1SubSeq)
mrg32k3aM1SubSeq:
        /*0000*/ 	.byte	0x0b, 0xcc, 0xee, 0x04, 0x73, 0x29, 0x8b, 0x6f, 0xf6, 0x53, 0x03, 0xf6, 0x23, 0xf6, 0xea, 0xda
        /* <DEDUP_REMOVED lines=125> */
	.type		mrg32k3aM2SubSeq,@object
	.size		mrg32k3aM2SubSeq,(mrg32k3aM1 - mrg32k3aM2SubSeq)
mrg32k3aM2SubSeq:
        /* <DEDUP_REMOVED lines=126> */
	.type		mrg32k3aM1,@object
	.size		mrg32k3aM1,(mrg32k3aM1Seq - mrg32k3aM1)
mrg32k3aM1:
        /* <DEDUP_REMOVED lines=144> */
	.type		mrg32k3aM1Seq,@object
	.size		mrg32k3aM1Seq,(mrg32k3aM2 - mrg32k3aM1Seq)
mrg32k3aM1Seq:
        /* <DEDUP_REMOVED lines=144> */
	.type		mrg32k3aM2,@object
	.size		mrg32k3aM2,(mrg32k3aM2Seq - mrg32k3aM2)
mrg32k3aM2:
        /* <DEDUP_REMOVED lines=144> */
	.type		mrg32k3aM2Seq,@object
	.size		mrg32k3aM2Seq,(precalc_xorwow_matrix - mrg32k3aM2Seq)
mrg32k3aM2Seq:
        /* <DEDUP_REMOVED lines=144> */
	.type		precalc_xorwow_matrix,@object
	.size		precalc_xorwow_matrix,(precalc_xorwow_offset_matrix - precalc_xorwow_matrix)
precalc_xorwow_matrix:
        /* <DEDUP_REMOVED lines=6400> */
	.type		precalc_xorwow_offset_matrix,@object
	.size		precalc_xorwow_offset_matrix,(.L_1 - precalc_xorwow_offset_matrix)
precalc_xorwow_offset_matrix:
        /* <DEDUP_REMOVED lines=6400> */
.L_1:


//--------------------- .nv.shared.reserved.0     --------------------------
	.section	.nv.shared.reserved.0,"aw",@nobits
	.weak		__nv_reservedSMEM_offset_0_alias
	.size		__nv_reservedSMEM_offset_0_alias, 0, 64
	.other		__nv_reservedSMEM_offset_0_alias,@"STO_CUDA_RESERVED_SHARED STV_DEFAULT"
__nv_reservedSMEM_offset_0_alias:
	.zero		0
	.zero		64


//--------------------- .nv.constant0._Z25mc_simulations_gpu_kernelPfiS_ii --------------------------
	.section	.nv.constant0._Z25mc_simulations_gpu_kernelPfiS_ii,"a",@progbits
	.sectionflags	@""
	.align	4
.nv.constant0._Z25mc_simulations_gpu_kernelPfiS_ii:
	.zero		928


//--------------------- .nv.constant0._Z25__many_updates_gpu_kernelPfS_i --------------------------
	.section	.nv.constant0._Z25__many_updates_gpu_kernelPfS_i,"a",@progbits
	.sectionflags	@""
	.align	4
.nv.constant0._Z25__many_updates_gpu_kernelPfS_i:
	.zero		916


//--------------------- SYMBOLS --------------------------

	.type		.nv.reservedSmem.offset0,@object
	.size		.nv.reservedSmem.offset0,0x4
